//
// Generated by NVIDIA NVVM Compiler
//
// Compiler Build ID: CL-36424714
// Cuda compilation tools, release 13.0, V13.0.88
// Based on NVVM 20.0.0
//

.version 9.0
.target sm_100
.address_size 64

	// .globl	_Z10findHashesPciPiiii
.extern .func  (.param .b32 func_retval0) vprintf
(
	.param .b64 vprintf_param_0,
	.param .b64 vprintf_param_1
)
;
.global .align 1 .b8 $str[8] = {112, 111, 115, 58, 37, 100, 10};

.visible .entry _Z10findHashesPciPiiii(
	.param .u64 .ptr .align 1 _Z10findHashesPciPiiii_param_0,
	.param .u32 _Z10findHashesPciPiiii_param_1,
	.param .u64 .ptr .align 1 _Z10findHashesPciPiiii_param_2,
	.param .u32 _Z10findHashesPciPiiii_param_3,
	.param .u32 _Z10findHashesPciPiiii_param_4,
	.param .u32 _Z10findHashesPciPiiii_param_5
)
{
	.reg .pred 	%p<19>;
	.reg .b32 	%r<252>;
	.reg .b64 	%rd<66>;

	ld.param.u64 	%rd16, [_Z10findHashesPciPiiii_param_0];
	ld.param.u32 	%r51, [_Z10findHashesPciPiiii_param_1];
	ld.param.u64 	%rd17, [_Z10findHashesPciPiiii_param_2];
	ld.param.u32 	%r246, [_Z10findHashesPciPiiii_param_3];
	ld.param.u32 	%r53, [_Z10findHashesPciPiiii_param_4];
	ld.param.u32 	%r54, [_Z10findHashesPciPiiii_param_5];
	cvta.to.global.u64 	%rd1, %rd16;
	cvta.to.global.u64 	%rd2, %rd17;
	mov.u32 	%r55, %tid.x;
	mul.lo.s32 	%r56, %r51, %r55;
	cvt.s64.s32 	%rd3, %r56;
	mul.wide.s32 	%rd18, %r56, 4;
	add.s64 	%rd4, %rd2, %rd18;
	add.s64 	%rd5, %rd1, %rd3;
	mov.b32 	%r57, 0;
	st.global.u32 	[%rd4], %r57;
	setp.lt.s32 	%p1, %r246, 1;
	@%p1 bra 	$L__BB0_13;
	and.b32  	%r1, %r246, 15;
	setp.lt.u32 	%p2, %r246, 16;
	mov.b32 	%r245, 1;
	mov.b32 	%r244, 0;
	mov.u32 	%r233, %r244;
	@%p2 bra 	$L__BB0_4;
	and.b32  	%r233, %r246, 2147483632;
	neg.s32 	%r243, %r233;
	add.s64 	%rd19, %rd3, %rd1;
	add.s64 	%rd64, %rd19, 7;
	mov.b32 	%r245, 1;
	mov.b32 	%r244, 0;
$L__BB0_3:
	.pragma "nounroll";
	ld.global.s8 	%r62, [%rd64+-7];
	mad.lo.s32 	%r63, %r245, %r62, %r244;
	st.global.u32 	[%rd4], %r63;
	mul.lo.s32 	%r64, %r245, %r53;
	ld.global.s8 	%r65, [%rd64+-6];
	mad.lo.s32 	%r66, %r64, %r65, %r63;
	st.global.u32 	[%rd4], %r66;
	mul.lo.s32 	%r67, %r64, %r53;
	ld.global.s8 	%r68, [%rd64+-5];
	mad.lo.s32 	%r69, %r67, %r68, %r66;
	st.global.u32 	[%rd4], %r69;
	mul.lo.s32 	%r70, %r67, %r53;
	ld.global.s8 	%r71, [%rd64+-4];
	mad.lo.s32 	%r72, %r70, %r71, %r69;
	st.global.u32 	[%rd4], %r72;
	mul.lo.s32 	%r73, %r70, %r53;
	ld.global.s8 	%r74, [%rd64+-3];
	mad.lo.s32 	%r75, %r73, %r74, %r72;
	st.global.u32 	[%rd4], %r75;
	mul.lo.s32 	%r76, %r73, %r53;
	ld.global.s8 	%r77, [%rd64+-2];
	mad.lo.s32 	%r78, %r76, %r77, %r75;
	st.global.u32 	[%rd4], %r78;
	mul.lo.s32 	%r79, %r76, %r53;
	ld.global.s8 	%r80, [%rd64+-1];
	mad.lo.s32 	%r81, %r79, %r80, %r78;
	st.global.u32 	[%rd4], %r81;
	mul.lo.s32 	%r82, %r79, %r53;
	ld.global.s8 	%r83, [%rd64];
	mad.lo.s32 	%r84, %r82, %r83, %r81;
	st.global.u32 	[%rd4], %r84;
	mul.lo.s32 	%r85, %r82, %r53;
	ld.global.s8 	%r86, [%rd64+1];
	mad.lo.s32 	%r87, %r85, %r86, %r84;
	st.global.u32 	[%rd4], %r87;
	mul.lo.s32 	%r88, %r85, %r53;
	ld.global.s8 	%r89, [%rd64+2];
	mad.lo.s32 	%r90, %r88, %r89, %r87;
	st.global.u32 	[%rd4], %r90;
	mul.lo.s32 	%r91, %r88, %r53;
	ld.global.s8 	%r92, [%rd64+3];
	mad.lo.s32 	%r93, %r91, %r92, %r90;
	st.global.u32 	[%rd4], %r93;
	mul.lo.s32 	%r94, %r91, %r53;
	ld.global.s8 	%r95, [%rd64+4];
	mad.lo.s32 	%r96, %r94, %r95, %r93;
	st.global.u32 	[%rd4], %r96;
	mul.lo.s32 	%r97, %r94, %r53;
	ld.global.s8 	%r98, [%rd64+5];
	mad.lo.s32 	%r99, %r97, %r98, %r96;
	st.global.u32 	[%rd4], %r99;
	mul.lo.s32 	%r100, %r97, %r53;
	ld.global.s8 	%r101, [%rd64+6];
	mad.lo.s32 	%r102, %r100, %r101, %r99;
	st.global.u32 	[%rd4], %r102;
	mul.lo.s32 	%r103, %r100, %r53;
	ld.global.s8 	%r104, [%rd64+7];
	mad.lo.s32 	%r105, %r103, %r104, %r102;
	st.global.u32 	[%rd4], %r105;
	mul.lo.s32 	%r106, %r103, %r53;
	ld.global.s8 	%r107, [%rd64+8];
	mad.lo.s32 	%r244, %r106, %r107, %r105;
	st.global.u32 	[%rd4], %r244;
	mul.lo.s32 	%r245, %r106, %r53;
	add.s32 	%r243, %r243, 16;
	add.s64 	%rd64, %rd64, 16;
	setp.eq.s32 	%p3, %r243, 0;
	@%p3 bra 	$L__BB0_4;
	bra.uni 	$L__BB0_3;
$L__BB0_4:
	setp.eq.s32 	%p4, %r1, 0;
	@%p4 bra 	$L__BB0_13;
	and.b32  	%r7, %r246, 7;
	setp.lt.u32 	%p5, %r1, 8;
	@%p5 bra 	$L__BB0_7;
	cvt.u64.u32 	%rd20, %r233;
	add.s64 	%rd21, %rd5, %rd20;
	ld.global.s8 	%r108, [%rd21];
	mad.lo.s32 	%r109, %r245, %r108, %r244;
	st.global.u32 	[%rd4], %r109;
	mul.lo.s32 	%r110, %r245, %r53;
	ld.global.s8 	%r111, [%rd21+1];
	mad.lo.s32 	%r112, %r110, %r111, %r109;
	st.global.u32 	[%rd4], %r112;
	mul.lo.s32 	%r113, %r110, %r53;
	ld.global.s8 	%r114, [%rd21+2];
	mad.lo.s32 	%r115, %r113, %r114, %r112;
	st.global.u32 	[%rd4], %r115;
	mul.lo.s32 	%r116, %r113, %r53;
	ld.global.s8 	%r117, [%rd21+3];
	mad.lo.s32 	%r118, %r116, %r117, %r115;
	st.global.u32 	[%rd4], %r118;
	mul.lo.s32 	%r119, %r116, %r53;
	ld.global.s8 	%r120, [%rd21+4];
	mad.lo.s32 	%r121, %r119, %r120, %r118;
	st.global.u32 	[%rd4], %r121;
	mul.lo.s32 	%r122, %r119, %r53;
	ld.global.s8 	%r123, [%rd21+5];
	mad.lo.s32 	%r124, %r122, %r123, %r121;
	st.global.u32 	[%rd4], %r124;
	mul.lo.s32 	%r125, %r122, %r53;
	ld.global.s8 	%r126, [%rd21+6];
	mad.lo.s32 	%r127, %r125, %r126, %r124;
	st.global.u32 	[%rd4], %r127;
	mul.lo.s32 	%r128, %r125, %r53;
	ld.global.s8 	%r129, [%rd21+7];
	mad.lo.s32 	%r244, %r128, %r129, %r127;
	st.global.u32 	[%rd4], %r244;
	mul.lo.s32 	%r245, %r128, %r53;
	add.s32 	%r233, %r233, 8;
$L__BB0_7:
	setp.eq.s32 	%p6, %r7, 0;
	@%p6 bra 	$L__BB0_13;
	and.b32  	%r14, %r246, 3;
	setp.lt.u32 	%p7, %r7, 4;
	@%p7 bra 	$L__BB0_10;
	cvt.u64.u32 	%rd22, %r233;
	add.s64 	%rd23, %rd5, %rd22;
	ld.global.s8 	%r130, [%rd23];
	mad.lo.s32 	%r131, %r245, %r130, %r244;
	st.global.u32 	[%rd4], %r131;
	mul.lo.s32 	%r132, %r245, %r53;
	ld.global.s8 	%r133, [%rd23+1];
	mad.lo.s32 	%r134, %r132, %r133, %r131;
	st.global.u32 	[%rd4], %r134;
	mul.lo.s32 	%r135, %r132, %r53;
	ld.global.s8 	%r136, [%rd23+2];
	mad.lo.s32 	%r137, %r135, %r136, %r134;
	st.global.u32 	[%rd4], %r137;
	mul.lo.s32 	%r138, %r135, %r53;
	ld.global.s8 	%r139, [%rd23+3];
	mad.lo.s32 	%r244, %r138, %r139, %r137;
	st.global.u32 	[%rd4], %r244;
	mul.lo.s32 	%r245, %r138, %r53;
	add.s32 	%r233, %r233, 4;
$L__BB0_10:
	setp.eq.s32 	%p8, %r14, 0;
	@%p8 bra 	$L__BB0_13;
	cvt.u64.u32 	%rd24, %r233;
	add.s64 	%rd25, %rd3, %rd24;
	add.s64 	%rd63, %rd1, %rd25;
	neg.s32 	%r240, %r14;
$L__BB0_12:
	.pragma "nounroll";
	ld.global.s8 	%r140, [%rd63];
	mad.lo.s32 	%r244, %r245, %r140, %r244;
	st.global.u32 	[%rd4], %r244;
	mul.lo.s32 	%r245, %r245, %r53;
	add.s64 	%rd63, %rd63, 1;
	add.s32 	%r240, %r240, 1;
	setp.ne.s32 	%p9, %r240, 0;
	@%p9 bra 	$L__BB0_12;
$L__BB0_13:
	sub.s32 	%r28, %r51, %r246;
	setp.lt.s32 	%p10, %r28, 1;
	@%p10 bra 	$L__BB0_26;
	add.s32 	%r29, %r246, -1;
	and.b32  	%r30, %r28, 7;
	sub.s32 	%r142, %r246, %r51;
	setp.gt.u32 	%p11, %r142, -8;
	mov.b32 	%r250, 1;
	@%p11 bra 	$L__BB0_18;
	and.b32  	%r144, %r28, 2147483640;
	neg.s32 	%r248, %r144;
	add.s64 	%rd26, %rd3, %rd1;
	add.s64 	%rd10, %rd26, 3;
	shl.b64 	%rd27, %rd3, 2;
	add.s64 	%rd28, %rd27, %rd2;
	add.s64 	%rd65, %rd28, 16;
	mov.b32 	%r247, 0;
$L__BB0_16:
	.pragma "nounroll";
	add.s32 	%r145, %r247, 1;
	cvt.s64.s32 	%rd29, %r246;
	add.s64 	%rd30, %rd10, %rd29;
	ld.global.s8 	%r146, [%rd30+-3];
	cvt.s64.s32 	%rd31, %r145;
	mul.wide.s32 	%rd32, %r145, 4;
	add.s64 	%rd33, %rd4, %rd32;
	ld.global.u32 	%r147, [%rd33+-4];
	add.s64 	%rd34, %rd5, %rd31;
	ld.global.s8 	%r148, [%rd34+-1];
	sub.s32 	%r149, %r147, %r148;
	div.s32 	%r150, %r149, %r53;
	mad.lo.s32 	%r151, %r54, %r146, %r150;
	st.global.u32 	[%rd65+-12], %r151;
	ld.global.s8 	%r152, [%rd30+-2];
	ld.global.s8 	%r153, [%rd34];
	sub.s32 	%r154, %r151, %r153;
	div.s32 	%r155, %r154, %r53;
	mad.lo.s32 	%r156, %r54, %r152, %r155;
	st.global.u32 	[%rd65+-8], %r156;
	ld.global.s8 	%r157, [%rd30+-1];
	ld.global.s8 	%r158, [%rd34+1];
	sub.s32 	%r159, %r156, %r158;
	div.s32 	%r160, %r159, %r53;
	mad.lo.s32 	%r161, %r54, %r157, %r160;
	st.global.u32 	[%rd65+-4], %r161;
	ld.global.s8 	%r162, [%rd30];
	ld.global.s8 	%r163, [%rd34+2];
	sub.s32 	%r164, %r161, %r163;
	div.s32 	%r165, %r164, %r53;
	mad.lo.s32 	%r166, %r54, %r162, %r165;
	st.global.u32 	[%rd65], %r166;
	ld.global.s8 	%r167, [%rd30+1];
	ld.global.s8 	%r168, [%rd34+3];
	sub.s32 	%r169, %r166, %r168;
	div.s32 	%r170, %r169, %r53;
	mad.lo.s32 	%r171, %r54, %r167, %r170;
	st.global.u32 	[%rd65+4], %r171;
	ld.global.s8 	%r172, [%rd30+2];
	ld.global.s8 	%r173, [%rd34+4];
	sub.s32 	%r174, %r171, %r173;
	div.s32 	%r175, %r174, %r53;
	mad.lo.s32 	%r176, %r54, %r172, %r175;
	st.global.u32 	[%rd65+8], %r176;
	ld.global.s8 	%r177, [%rd30+3];
	ld.global.s8 	%r178, [%rd34+5];
	sub.s32 	%r179, %r176, %r178;
	div.s32 	%r180, %r179, %r53;
	mad.lo.s32 	%r181, %r54, %r177, %r180;
	st.global.u32 	[%rd65+12], %r181;
	ld.global.s8 	%r182, [%rd30+4];
	ld.global.s8 	%r183, [%rd34+6];
	sub.s32 	%r184, %r181, %r183;
	div.s32 	%r185, %r184, %r53;
	mad.lo.s32 	%r186, %r54, %r182, %r185;
	st.global.u32 	[%rd65+16], %r186;
	add.s32 	%r248, %r248, 8;
	add.s32 	%r247, %r247, 8;
	add.s32 	%r246, %r246, 8;
	add.s64 	%rd65, %rd65, 32;
	setp.ne.s32 	%p12, %r248, 0;
	@%p12 bra 	$L__BB0_16;
	add.s32 	%r250, %r247, 1;
$L__BB0_18:
	setp.eq.s32 	%p13, %r30, 0;
	@%p13 bra 	$L__BB0_26;
	and.b32  	%r46, %r28, 3;
	setp.lt.u32 	%p14, %r30, 4;
	@%p14 bra 	$L__BB0_21;
	add.s32 	%r187, %r29, %r250;
	cvt.s64.s32 	%rd35, %r187;
	add.s64 	%rd36, %rd5, %rd35;
	ld.global.s8 	%r188, [%rd36];
	cvt.s64.s32 	%rd37, %r250;
	mul.wide.s32 	%rd38, %r250, 4;
	add.s64 	%rd39, %rd4, %rd38;
	ld.global.u32 	%r189, [%rd39+-4];
	add.s64 	%rd40, %rd5, %rd37;
	ld.global.s8 	%r190, [%rd40+-1];
	sub.s32 	%r191, %r189, %r190;
	div.s32 	%r192, %r191, %r53;
	mad.lo.s32 	%r193, %r54, %r188, %r192;
	mul.wide.u32 	%rd41, %r250, 4;
	add.s64 	%rd42, %rd4, %rd41;
	st.global.u32 	[%rd42], %r193;
	add.s32 	%r194, %r250, 1;
	ld.global.s8 	%r195, [%rd36+1];
	ld.global.s8 	%r196, [%rd40];
	sub.s32 	%r197, %r193, %r196;
	div.s32 	%r198, %r197, %r53;
	mad.lo.s32 	%r199, %r54, %r195, %r198;
	mul.wide.u32 	%rd43, %r194, 4;
	add.s64 	%rd44, %rd4, %rd43;
	st.global.u32 	[%rd44], %r199;
	add.s32 	%r200, %r250, 2;
	ld.global.s8 	%r201, [%rd36+2];
	ld.global.s8 	%r202, [%rd40+1];
	sub.s32 	%r203, %r199, %r202;
	div.s32 	%r204, %r203, %r53;
	mad.lo.s32 	%r205, %r54, %r201, %r204;
	mul.wide.u32 	%rd45, %r200, 4;
	add.s64 	%rd46, %rd4, %rd45;
	st.global.u32 	[%rd46], %r205;
	ld.global.s8 	%r206, [%rd36+3];
	ld.global.s8 	%r207, [%rd40+2];
	sub.s32 	%r208, %r205, %r207;
	div.s32 	%r209, %r208, %r53;
	mad.lo.s32 	%r210, %r54, %r206, %r209;
	st.global.u32 	[%rd42+12], %r210;
	add.s32 	%r250, %r250, 4;
$L__BB0_21:
	setp.eq.s32 	%p15, %r46, 0;
	@%p15 bra 	$L__BB0_26;
	setp.eq.s32 	%p16, %r46, 1;
	@%p16 bra 	$L__BB0_24;
	add.s32 	%r211, %r29, %r250;
	cvt.s64.s32 	%rd47, %r211;
	add.s64 	%rd48, %rd5, %rd47;
	ld.global.s8 	%r212, [%rd48];
	cvt.s64.s32 	%rd49, %r250;
	mul.wide.s32 	%rd50, %r250, 4;
	add.s64 	%rd51, %rd4, %rd50;
	ld.global.u32 	%r213, [%rd51+-4];
	add.s64 	%rd52, %rd5, %rd49;
	ld.global.s8 	%r214, [%rd52+-1];
	sub.s32 	%r215, %r213, %r214;
	div.s32 	%r216, %r215, %r53;
	mad.lo.s32 	%r217, %r54, %r212, %r216;
	mul.wide.u32 	%rd53, %r250, 4;
	add.s64 	%rd54, %rd4, %rd53;
	st.global.u32 	[%rd54], %r217;
	ld.global.s8 	%r218, [%rd48+1];
	ld.global.s8 	%r219, [%rd52];
	sub.s32 	%r220, %r217, %r219;
	div.s32 	%r221, %r220, %r53;
	mad.lo.s32 	%r222, %r54, %r218, %r221;
	st.global.u32 	[%rd54+4], %r222;
	add.s32 	%r250, %r250, 2;
$L__BB0_24:
	and.b32  	%r223, %r28, 1;
	setp.eq.b32 	%p17, %r223, 1;
	not.pred 	%p18, %p17;
	@%p18 bra 	$L__BB0_26;
	add.s32 	%r224, %r29, %r250;
	cvt.s64.s32 	%rd55, %r224;
	add.s64 	%rd56, %rd5, %rd55;
	ld.global.s8 	%r225, [%rd56];
	cvt.s64.s32 	%rd57, %r250;
	mul.wide.s32 	%rd58, %r250, 4;
	add.s64 	%rd59, %rd4, %rd58;
	ld.global.u32 	%r226, [%rd59+-4];
	add.s64 	%rd60, %rd5, %rd57;
	ld.global.s8 	%r227, [%rd60+-1];
	sub.s32 	%r228, %r226, %r227;
	div.s32 	%r229, %r228, %r53;
	mad.lo.s32 	%r230, %r54, %r225, %r229;
	mul.wide.u32 	%rd61, %r250, 4;
	add.s64 	%rd62, %rd4, %rd61;
	st.global.u32 	[%rd62], %r230;
$L__BB0_26:
	ret;

}
	// .globl	_Z11seekPatternPciPiiS_ii
.visible .entry _Z11seekPatternPciPiiS_ii(
	.param .u64 .ptr .align 1 _Z11seekPatternPciPiiS_ii_param_0,
	.param .u32 _Z11seekPatternPciPiiS_ii_param_1,
	.param .u64 .ptr .align 1 _Z11seekPatternPciPiiS_ii_param_2,
	.param .u32 _Z11seekPatternPciPiiS_ii_param_3,
	.param .u64 .ptr .align 1 _Z11seekPatternPciPiiS_ii_param_4,
	.param .u32 _Z11seekPatternPciPiiS_ii_param_5,
	.param .u32 _Z11seekPatternPciPiiS_ii_param_6
)
{
	.local .align 8 .b8 	__local_depot1[8];
	.reg .b64 	%SP;
	.reg .b64 	%SPL;
	.reg .pred 	%p<9>;
	.reg .b16 	%rs<3>;
	.reg .b32 	%r<23>;
	.reg .b64 	%rd<21>;

	mov.u64 	%SPL, __local_depot1;
	cvta.local.u64 	%SP, %SPL;
	ld.param.u64 	%rd7, [_Z11seekPatternPciPiiS_ii_param_0];
	ld.param.u32 	%r9, [_Z11seekPatternPciPiiS_ii_param_1];
	ld.param.u64 	%rd8, [_Z11seekPatternPciPiiS_ii_param_2];
	ld.param.u32 	%r10, [_Z11seekPatternPciPiiS_ii_param_3];
	ld.param.u64 	%rd9, [_Z11seekPatternPciPiiS_ii_param_4];
	ld.param.u32 	%r11, [_Z11seekPatternPciPiiS_ii_param_6];
	sub.s32 	%r1, %r9, %r10;
	setp.lt.s32 	%p1, %r1, 0;
	@%p1 bra 	$L__BB1_9;
	mov.u32 	%r13, %tid.x;
	add.s32 	%r2, %r10, -1;
	mad.lo.s32 	%r14, %r13, %r1, %r13;
	sub.s32 	%r15, %r14, %r10;
	add.s32 	%r3, %r15, 1;
	mul.lo.s32 	%r16, %r9, %r13;
	cvt.s64.s32 	%rd1, %r16;
	add.u64 	%rd10, %SP, 0;
	add.u64 	%rd2, %SPL, 0;
	cvta.to.global.u64 	%rd3, %rd8;
	cvta.to.global.u64 	%rd4, %rd9;
	cvta.to.global.u64 	%rd5, %rd7;
	mov.b32 	%r21, 0;
	mov.u64 	%rd18, $str;
$L__BB1_2:
	mov.u32 	%r4, %r21;
	setp.lt.s32 	%p2, %r10, 1;
	cvt.u64.u32 	%rd11, %r4;
	add.s64 	%rd6, %rd11, %rd1;
	shl.b64 	%rd12, %rd6, 2;
	add.s64 	%rd13, %rd3, %rd12;
	ld.global.u32 	%r17, [%rd13];
	setp.ne.s32 	%p3, %r17, %r11;
	or.pred  	%p4, %p3, %p2;
	@%p4 bra 	$L__BB1_8;
	add.s32 	%r5, %r3, %r4;
	mov.b32 	%r22, 0;
$L__BB1_4:
	cvt.u64.u32 	%rd14, %r22;
	add.s64 	%rd15, %rd4, %rd14;
	ld.global.u8 	%rs1, [%rd15];
	add.s64 	%rd16, %rd6, %rd14;
	add.s64 	%rd17, %rd5, %rd16;
	ld.global.u8 	%rs2, [%rd17];
	setp.ne.s16 	%p5, %rs1, %rs2;
	@%p5 bra 	$L__BB1_8;
	setp.ne.s32 	%p6, %r22, %r2;
	@%p6 bra 	$L__BB1_7;
	st.local.u32 	[%rd2], %r5;
	cvta.global.u64 	%rd19, %rd18;
	{ // callseq 0, 0
	.param .b64 param0;
	st.param.b64 	[param0], %rd19;
	.param .b64 param1;
	st.param.b64 	[param1], %rd10;
	.param .b32 retval0;
	call.uni (retval0), 
	vprintf, 
	(
	param0, 
	param1
	);
	ld.param.b32 	%r19, [retval0];
	} // callseq 0
$L__BB1_7:
	add.s32 	%r22, %r22, 1;
	setp.ne.s32 	%p7, %r22, %r10;
	@%p7 bra 	$L__BB1_4;
$L__BB1_8:
	add.s32 	%r21, %r4, 1;
	setp.ne.s32 	%p8, %r4, %r1;
	@%p8 bra 	$L__BB1_2;
$L__BB1_9:
	ret;

}


// ===== COMPILED SASS (sm_100) =====

	.target	sm_100

	.elftype	@"ET_EXEC"


//--------------------- .note.nv.tkinfo           --------------------------
	.section	.note.nv.tkinfo,"",@"SHT_NOTE"
	.sectionflags	@"SHF_NOTE_NV_TKINFO"
	.tkinfo
        /*0018*/ 	.word	0x00000002
        /*0030*/ 	.string	""
        /*0030*/ 	.string	"ptxas"
        /*0030*/ 	.string	"Cuda compilation tools, release 13.0, V13.0.88"
        /*0030*/ 	.string	"Build cuda_13.0.r13.0/compiler.36424714_0"
        /*0030*/ 	.string	"-arch sm_100 -m 64 "



//--------------------- .note.nv.cuinfo           --------------------------
	.section	.note.nv.cuinfo,"",@"SHT_NOTE"
	.sectionflags	@"SHF_NOTE_NV_CUINFO"
        /*0018*/ 	.short	0x0002
        /*001a*/ 	.short	0x0064
        /*001c*/ 	.short	0x0082
	.zero		2


//--------------------- .nv.info                  --------------------------
	.section	.nv.info,"",@"SHT_CUDA_INFO"
	.align	4


	//----- nvinfo : EIATTR_REGCOUNT
	.align		4
        /*0000*/ 	.byte	0x04, 0x2f
        /*0002*/ 	.short	(.L_2 - .L_1)
	.align		4
.L_1:
        /*0004*/ 	.word	index@(_Z10findHashesPciPiiii)
        /*0008*/ 	.word	0x0000001f


	//----- nvinfo : EIATTR_FRAME_SIZE
	.align		4
.L_2:
        /*000c*/ 	.byte	0x04, 0x11
        /*000e*/ 	.short	(.L_4 - .L_3)
	.align		4
.L_3:
        /*0010*/ 	.word	index@(_Z10findHashesPciPiiii)
        /*0014*/ 	.word	0x00000000


	//----- nvinfo : EIATTR_REGCOUNT
	.align		4
.L_4:
        /*0018*/ 	.byte	0x04, 0x2f
        /*001a*/ 	.short	(.L_6 - .L_5)
	.align		4
.L_5:
        /*001c*/ 	.word	index@(_Z11seekPatternPciPiiS_ii)
        /*0020*/ 	.word	0x00000020


	//----- nvinfo : EIATTR_FRAME_SIZE
	.align		4
.L_6:
        /*0024*/ 	.byte	0x04, 0x11
        /*0026*/ 	.short	(.L_8 - .L_7)
	.align		4
.L_7:
        /*0028*/ 	.word	index@(_Z11seekPatternPciPiiS_ii)
        /*002c*/ 	.word	0x00000008


	//----- nvinfo : EIATTR_MIN_STACK_SIZE
	.align		4
.L_8:
        /*0030*/ 	.byte	0x04, 0x12
        /*0032*/ 	.short	(.L_10 - .L_9)
	.align		4
.L_9:
        /*0034*/ 	.word	index@(_Z11seekPatternPciPiiS_ii)
        /*0038*/ 	.word	0x00000008


	//----- nvinfo : EIATTR_MIN_STACK_SIZE
	.align		4
.L_10:
        /*003c*/ 	.byte	0x04, 0x12
        /*003e*/ 	.short	(.L_12 - .L_11)
	.align		4
.L_11:
        /*0040*/ 	.word	index@(_Z10findHashesPciPiiii)
        /*0044*/ 	.word	0x00000000
.L_12:


//--------------------- .nv.compat                --------------------------
	.section	.nv.compat,"",@"SHT_CUDA_COMPAT_INFO"
	.align	4
        /*0000*/ 	.byte	0x02, 0x09, 0x00, 0x00, 0x02, 0x02, 0x01, 0x00, 0x02, 0x05, 0x05, 0x00, 0x03, 0x07, 0x01, 0x01
        /*0010*/ 	.byte	0x02, 0x03, 0x00, 0x00, 0x02, 0x06, 0x01, 0x00, 0x04, 0x0b, 0x08, 0x00, 0x09, 0x00, 0x00, 0x00
        /*0020*/ 	.byte	0x00, 0x00, 0x00, 0x00


//--------------------- .nv.info._Z11seekPatternPciPiiS_ii --------------------------
	.section	.nv.info._Z11seekPatternPciPiiS_ii,"",@"SHT_CUDA_INFO"
	.sectionflags	@""
	.align	4


	//----- nvinfo : EIATTR_CUDA_API_VERSION
	.align		4
        /*0000*/ 	.byte	0x04, 0x37
        /*0002*/ 	.short	(.L_14 - .L_13)
.L_13:
        /*0004*/ 	.word	0x00000082


	//----- nvinfo : EIATTR_KPARAM_INFO
	.align		4
.L_14:
        /*0008*/ 	.byte	0x04, 0x17
        /*000a*/ 	.short	(.L_16 - .L_15)
.L_15:
        /*000c*/ 	.word	0x00000000
        /*0010*/ 	.short	0x0006
        /*0012*/ 	.short	0x002c
        /*0014*/ 	.byte	0x00, 0xf0, 0x11, 0x00


	//----- nvinfo : EIATTR_KPARAM_INFO
	.align		4
.L_16:
        /*0018*/ 	.byte	0x04, 0x17
        /*001a*/ 	.short	(.L_18 - .L_17)
.L_17:
        /*001c*/ 	.word	0x00000000
        /*0020*/ 	.short	0x0005
        /*0022*/ 	.short	0x0028
        /*0024*/ 	.byte	0x00, 0xf0, 0x11, 0x00


	//----- nvinfo : EIATTR_KPARAM_INFO
	.align		4
.L_18:
        /*0028*/ 	.byte	0x04, 0x17
        /*002a*/ 	.short	(.L_20 - .L_19)
.L_19:
        /*002c*/ 	.word	0x00000000
        /*0030*/ 	.short	0x0004
        /*0032*/ 	.short	0x0020
        /*0034*/ 	.byte	0x00, 0xf5, 0x21, 0x00


	//----- nvinfo : EIATTR_KPARAM_INFO
	.align		4
.L_20:
        /*0038*/ 	.byte	0x04, 0x17
        /*003a*/ 	.short	(.L_22 - .L_21)
.L_21:
        /*003c*/ 	.word	0x00000000
        /*0040*/ 	.short	0x0003
        /*0042*/ 	.short	0x0018
        /*0044*/ 	.byte	0x00, 0xf0, 0x11, 0x00


	//----- nvinfo : EIATTR_KPARAM_INFO
	.align		4
.L_22:
        /*0048*/ 	.byte	0x04, 0x17
        /*004a*/ 	.short	(.L_24 - .L_23)
.L_23:
        /*004c*/ 	.word	0x00000000
        /*0050*/ 	.short	0x0002
        /*0052*/ 	.short	0x0010
        /*0054*/ 	.byte	0x00, 0xf5, 0x21, 0x00


	//----- nvinfo : EIATTR_KPARAM_INFO
	.align		4
.L_24:
        /*0058*/ 	.byte	0x04, 0x17
        /*005a*/ 	.short	(.L_26 - .L_25)
.L_25:
        /*005c*/ 	.word	0x00000000
        /*0060*/ 	.short	0x0001
        /*0062*/ 	.short	0x0008
        /*0064*/ 	.byte	0x00, 0xf0, 0x11, 0x00


	//----- nvinfo : EIATTR_KPARAM_INFO
	.align		4
.L_26:
        /*0068*/ 	.byte	0x04, 0x17
        /*006a*/ 	.short	(.L_28 - .L_27)
.L_27:
        /*006c*/ 	.word	0x00000000
        /*0070*/ 	.short	0x0000
        /*0072*/ 	.short	0x0000
        /*0074*/ 	.byte	0x00, 0xf5, 0x21, 0x00


	//----- nvinfo : EIATTR_SPARSE_MMA_MASK
	.align		4
.L_28:
        /*0078*/ 	.byte	0x03, 0x50
        /*007a*/ 	.short	0x0000


	//----- nvinfo : EIATTR_MAXREG_COUNT
	.align		4
        /*007c*/ 	.byte	0x03, 0x1b
        /*007e*/ 	.short	0x00ff


	//----- nvinfo : EIATTR_EXTERNS
	.align		4
        /*0080*/ 	.byte	0x04, 0x0f
        /*0082*/ 	.short	(.L_30 - .L_29)


	//   ....[0]....
	.align		4
.L_29:
        /*0084*/ 	.word	index@(vprintf)


	//----- nvinfo : EIATTR_MERCURY_ISA_VERSION
	.align		4
.L_30:
        /*0088*/ 	.byte	0x03, 0x5f
        /*008a*/ 	.short	0x0101


	//----- nvinfo : EIATTR_VRC_CTA_INIT_COUNT
	.align		4
        /*008c*/ 	.byte	0x02, 0x4a
	.zero		1
	.zero		1


	//----- nvinfo : EIATTR_SYSCALL_OFFSETS
	.align		4
        /*0090*/ 	.byte	0x04, 0x46
        /*0092*/ 	.short	(.L_32 - .L_31)


	//   ....[0]....
.L_31:
        /*0094*/ 	.word	0x00000370


	//----- nvinfo : EIATTR_EXIT_INSTR_OFFSETS
	.align		4
.L_32:
        /*0098*/ 	.byte	0x04, 0x1c
        /*009a*/ 	.short	(.L_34 - .L_33)


	//   ....[0]....
.L_33:
        /*009c*/ 	.word	0x00000080


	//   ....[1]....
        /*00a0*/ 	.word	0x00000400


	//----- nvinfo : EIATTR_CRS_STACK_SIZE
	.align		4
.L_34:
        /*00a4*/ 	.byte	0x04, 0x1e
        /*00a6*/ 	.short	(.L_36 - .L_35)
.L_35:
        /*00a8*/ 	.word	0x00000000


	//----- nvinfo : EIATTR_CBANK_PARAM_SIZE
	.align		4
.L_36:
        /*00ac*/ 	.byte	0x03, 0x19
        /*00ae*/ 	.short	0x0030


	//----- nvinfo : EIATTR_PARAM_CBANK
	.align		4
        /*00b0*/ 	.byte	0x04, 0x0a
        /*00b2*/ 	.short	(.L_38 - .L_37)
	.align		4
.L_37:
        /*00b4*/ 	.word	index@(.nv.constant0._Z11seekPatternPciPiiS_ii)
        /*00b8*/ 	.short	0x0380
        /*00ba*/ 	.short	0x0030


	//----- nvinfo : EIATTR_SW_WAR
	.align		4
.L_38:
        /*00bc*/ 	.byte	0x04, 0x36
        /*00be*/ 	.short	(.L_40 - .L_39)
.L_39:
        /*00c0*/ 	.word	0x00000008
.L_40:


//--------------------- .nv.info._Z10findHashesPciPiiii --------------------------
	.section	.nv.info._Z10findHashesPciPiiii,"",@"SHT_CUDA_INFO"
	.sectionflags	@""
	.align	4


	//----- nvinfo : EIATTR_CUDA_API_VERSION
	.align		4
        /*0000*/ 	.byte	0x04, 0x37
        /*0002*/ 	.short	(.L_42 - .L_41)
.L_41:
        /*0004*/ 	.word	0x00000082


	//----- nvinfo : EIATTR_KPARAM_INFO
	.align		4
.L_42:
        /*0008*/ 	.byte	0x04, 0x17
        /*000a*/ 	.short	(.L_44 - .L_43)
.L_43:
        /*000c*/ 	.word	0x00000000
        /*0010*/ 	.short	0x0005
        /*0012*/ 	.short	0x0020
        /*0014*/ 	.byte	0x00, 0xf0, 0x11, 0x00


	//----- nvinfo : EIATTR_KPARAM_INFO
	.align		4
.L_44:
        /*0018*/ 	.byte	0x04, 0x17
        /*001a*/ 	.short	(.L_46 - .L_45)
.L_45:
        /*001c*/ 	.word	0x00000000
        /*0020*/ 	.short	0x0004
        /*0022*/ 	.short	0x001c
        /*0024*/ 	.byte	0x00, 0xf0, 0x11, 0x00


	//----- nvinfo : EIATTR_KPARAM_INFO
	.align		4
.L_46:
        /*0028*/ 	.byte	0x04, 0x17
        /*002a*/ 	.short	(.L_48 - .L_47)
.L_47:
        /*002c*/ 	.word	0x00000000
        /*0030*/ 	.short	0x0003
        /*0032*/ 	.short	0x0018
        /*0034*/ 	.byte	0x00, 0xf0, 0x11, 0x00


	//----- nvinfo : EIATTR_KPARAM_INFO
	.align		4
.L_48:
        /*0038*/ 	.byte	0x04, 0x17
        /*003a*/ 	.short	(.L_50 - .L_49)
.L_49:
        /*003c*/ 	.word	0x00000000
        /*0040*/ 	.short	0x0002
        /*0042*/ 	.short	0x0010
        /*0044*/ 	.byte	0x00, 0xf5, 0x21, 0x00


	//----- nvinfo : EIATTR_KPARAM_INFO
	.align		4
.L_50:
        /*0048*/ 	.byte	0x04, 0x17
        /*004a*/ 	.short	(.L_52 - .L_51)
.L_51:
        /*004c*/ 	.word	0x00000000
        /*0050*/ 	.short	0x0001
        /*0052*/ 	.short	0x0008
        /*0054*/ 	.byte	0x00, 0xf0, 0x11, 0x00


	//----- nvinfo : EIATTR_KPARAM_INFO
	.align		4
.L_52:
        /*0058*/ 	.byte	0x04, 0x17
        /*005a*/ 	.short	(.L_54 - .L_53)
.L_53:
        /*005c*/ 	.word	0x00000000
        /*0060*/ 	.short	0x0000
        /*0062*/ 	.short	0x0000
        /*0064*/ 	.byte	0x00, 0xf5, 0x21, 0x00


	//----- nvinfo : EIATTR_SPARSE_MMA_MASK
	.align		4
.L_54:
        /*0068*/ 	.byte	0x03, 0x50
        /*006a*/ 	.short	0x0000


	//----- nvinfo : EIATTR_MAXREG_COUNT
	.align		4
        /*006c*/ 	.byte	0x03, 0x1b
        /*006e*/ 	.short	0x00ff


	//----- nvinfo : EIATTR_MERCURY_ISA_VERSION
	.align		4
        /*0070*/ 	.byte	0x03, 0x5f
        /*0072*/ 	.short	0x0101


	//----- nvinfo : EIATTR_VRC_CTA_INIT_COUNT
	.align		4
        /*0074*/ 	.byte	0x02, 0x4a
	.zero		1
	.zero		1


	//----- nvinfo : EIATTR_EXIT_INSTR_OFFSETS
	.align		4
        /*0078*/ 	.byte	0x04, 0x1c
        /*007a*/ 	.short	(.L_56 - .L_55)


	//   ....[0]....
.L_55:
        /*007c*/ 	.word	0x00000b90


	//   ....[1]....
        /*0080*/ 	.word	0x00001820


	//   ....[2]....
        /*0084*/ 	.word	0x00001ec0


	//   ....[3]....
        /*0088*/ 	.word	0x000022b0


	//   ....[4]....
        /*008c*/ 	.word	0x00002530


	//----- nvinfo : EIATTR_CBANK_PARAM_SIZE
	.align		4
.L_56:
        /*0090*/ 	.byte	0x03, 0x19
        /*0092*/ 	.short	0x0024


	//----- nvinfo : EIATTR_PARAM_CBANK
	.align		4
        /*0094*/ 	.byte	0x04, 0x0a
        /*0096*/ 	.short	(.L_58 - .L_57)
	.align		4
.L_57:
        /*0098*/ 	.word	index@(.nv.constant0._Z10findHashesPciPiiii)
        /*009c*/ 	.short	0x0380
        /*009e*/ 	.short	0x0024


	//----- nvinfo : EIATTR_SW_WAR
	.align		4
.L_58:
        /*00a0*/ 	.byte	0x04, 0x36
        /*00a2*/ 	.short	(.L_60 - .L_59)
.L_59:
        /*00a4*/ 	.word	0x00000008
.L_60:


//--------------------- .nv.callgraph             --------------------------
	.section	.nv.callgraph,"",@"SHT_CUDA_CALLGRAPH"
	.align	4
	.sectionentsize	8
	.align		4
        /*0000*/ 	.word	0x00000000
	.align		4
        /*0004*/ 	.word	0xffffffff
	.align		4
        /*0008*/ 	.word	index@(_Z11seekPatternPciPiiS_ii)
	.align		4
        /*000c*/ 	.word	index@(vprintf)
	.align		4
        /*0010*/ 	.word	0x00000000
	.align		4
        /*0014*/ 	.word	0xfffffffe
	.align		4
        /*0018*/ 	.word	0x00000000
	.align		4
        /*001c*/ 	.word	0xfffffffd
	.align		4
        /*0020*/ 	.word	0x00000000
	.align		4
        /*0024*/ 	.word	0xfffffffc


//--------------------- .nv.constant4             --------------------------
	.section	.nv.constant4,"a",@progbits
	.align	8
	.align		8
.nv.constant4:
        /*0000*/ 	.dword	vprintf
	.align		8
        /*0008*/ 	.dword	$str


//--------------------- .text._Z11seekPatternPciPiiS_ii --------------------------
	.section	.text._Z11seekPatternPciPiiS_ii,"ax",@progbits
	.align	128
        .global         _Z11seekPatternPciPiiS_ii
        .type           _Z11seekPatternPciPiiS_ii,@function
        .size           _Z11seekPatternPciPiiS_ii,(.L_x_18 - _Z11seekPatternPciPiiS_ii)
        .other          _Z11seekPatternPciPiiS_ii,@"STO_CUDA_ENTRY STV_DEFAULT"
_Z11seekPatternPciPiiS_ii:
.text._Z11seekPatternPciPiiS_ii:
[----:B------:R-:W0:Y:S08]  /*0000*/  LDC R1, c[0x0][0x37c] ;  /* 0x0000df00ff017b82 */ /* 0x000e300000000800 */
[----:B------:R-:W1:Y:S01]  /*0010*/  LDC R2, c[0x0][0x398] ;  /* 0x0000e600ff027b82 */ /* 0x000e620000000800 */
[----:B------:R-:W1:Y:S01]  /*0020*/  LDCU UR5, c[0x0][0x388] ;  /* 0x00007100ff0577ac */ /* 0x000e620008000800 */
[----:B0-----:R-:W-:Y:S01]  /*0030*/  VIADD R1, R1, 0xfffffff8 ;  /* 0xfffffff801017836 */ /* 0x001fe20000000000 */
[----:B------:R-:W0:Y:S04]  /*0040*/  LDCU UR4, c[0x0][0x2f8] ;  /* 0x00005f00ff0477ac */ /* 0x000e280008000800 */
[----:B0-----:R-:W-:-:S02]  /*0050*/  IADD3 R17, P1, PT, R1, UR4, RZ ;  /* 0x0000000401117c10 */ /* 0x001fc4000ff3e0ff */
[----:B-1----:R-:W-:-:S04]  /*0060*/  IADD3 R29, PT, PT, -R2, UR5, RZ ;  /* 0x00000005021d7c10 */ /* 0x002fc8000fffe1ff */
[----:B------:R-:W-:-:S13]  /*0070*/  ISETP.GE.AND P0, PT, R29, RZ, PT ;  /* 0x000000ff1d00720c */ /* 0x000fda0003f06270 */
[----:B------:R-:W-:Y:S05]  /*0080*/  @!P0 EXIT ;  /* 0x000000000000894d */ /* 0x000fea0003800000 */
[----:B------:R-:W0:Y:S01]  /*0090*/  S2R R0, SR_TID.X ;  /* 0x0000000000007919 */ /* 0x000e220000002100 */
[----:B------:R-:W1:Y:S01]  /*00a0*/  LDCU UR4, c[0x0][0x2fc] ;  /* 0x00005f80ff0477ac */ /* 0x000e620008000800 */
[----:B------:R-:W-:Y:S02]  /*00b0*/  VIADD R25, R2, 0xffffffff ;  /* 0xffffffff02197836 */ /* 0x000fe40000000000 */
[----:B------:R-:W-:Y:S01]  /*00c0*/  IMAD.MOV.U32 R24, RZ, RZ, RZ ;  /* 0x000000ffff187224 */ /* 0x000fe200078e00ff */
[----:B------:R-:W2:Y:S01]  /*00d0*/  LDCU.64 UR36, c[0x0][0x358] ;  /* 0x00006b00ff2477ac */ /* 0x000ea20008000a00 */
[----:B------:R-:W3:Y:S01]  /*00e0*/  LDCU UR42, c[0x0][0x398] ;  /* 0x00007300ff2a77ac */ /* 0x000ee20008000800 */
[----:B------:R-:W4:Y:S01]  /*00f0*/  LDCU.64 UR38, c[0x0][0x3a0] ;  /* 0x00007400ff2677ac */ /* 0x000f220008000a00 */
[----:B------:R-:W0:Y:S01]  /*0100*/  LDCU.64 UR40, c[0x0][0x380] ;  /* 0x00007000ff2877ac */ /* 0x000e220008000a00 */
[----:B-1----:R-:W-:Y:S02]  /*0110*/  IMAD.X R16, RZ, RZ, UR4, P1 ;  /* 0x00000004ff107e24 */ /* 0x002fe400088e06ff */
[----:B0-----:R-:W-:-:S02]  /*0120*/  IMAD R27, R29, R0, R0 ;  /* 0x000000001d1b7224 */ /* 0x001fc400078e0200 */
[----:B------:R-:W-:-:S03]  /*0130*/  IMAD R23, R0, UR5, RZ ;  /* 0x0000000500177c24 */ /* 0x000fc6000f8e02ff */
[----:B--234-:R-:W-:-:S07]  /*0140*/  IADD3 R27, PT, PT, R27, 0x1, -R2 ;  /* 0x000000011b1b7810 */ /* 0x01cfce0007ffe802 */
.L_x_5:
[----:B------:R-:W0:Y:S01]  /*0150*/  LDCU.64 UR4, c[0x0][0x390] ;  /* 0x00007200ff0477ac */ /* 0x000e220008000a00 */
[C---:B------:R-:W-:Y:S01]  /*0160*/  IADD3 R22, P0, PT, R23.reuse, R24, RZ ;  /* 0x0000001817167210 */ /* 0x040fe20007f1e0ff */
[----:B------:R-:W1:Y:S03]  /*0170*/  LDC R0, c[0x0][0x398] ;  /* 0x0000e600ff007b82 */ /* 0x000e660000000800 */
[----:B------:R-:W-:Y:S02]  /*0180*/  LEA.HI.X.SX32 R19, R23, RZ, 0x1, P0 ;  /* 0x000000ff17137211 */ /* 0x000fe400000f0eff */
[C---:B0-----:R-:W-:Y:S01]  /*0190*/  LEA R2, P0, R22.reuse, UR4, 0x2 ;  /* 0x0000000416027c11 */ /* 0x041fe2000f8010ff */
[----:B------:R-:W0:Y:S03]  /*01a0*/  LDCU UR4, c[0x0][0x3ac] ;  /* 0x00007580ff0477ac */ /* 0x000e260008000800 */
[----:B------:R-:W-:-:S05]  /*01b0*/  LEA.HI.X R3, R22, UR5, R19, 0x2, P0 ;  /* 0x0000000516037c11 */ /* 0x000fca00080f1413 */
[----:B------:R-:W0:Y:S01]  /*01c0*/  LDG.E R2, desc[UR36][R2.64] ;  /* 0x0000002402027981 */ /* 0x000e22000c1e1900 */
[----:B-1----:R-:W-:Y:S01]  /*01d0*/  ISETP.GE.AND P0, PT, R0, 0x1, PT ;  /* 0x000000010000780c */ /* 0x002fe20003f06270 */
[----:B------:R-:W-:Y:S03]  /*01e0*/  BSSY.RECONVERGENT B7, `(.L_x_0) ;  /* 0x000001e000077945 */ /* 0x000fe60003800200 */
[----:B0-----:R-:W-:-:S13]  /*01f0*/  ISETP.NE.OR P0, PT, R2, UR4, !P0 ;  /* 0x0000000402007c0c */ /* 0x001fda000c705670 */
[----:B------:R-:W-:Y:S05]  /*0200*/  @P0 BRA `(.L_x_1) ;  /* 0x00000000006c0947 */ /* 0x000fea0003800000 */
[----:B------:R-:W-:Y:S02]  /*0210*/  IMAD.IADD R2, R27, 0x1, R24 ;  /* 0x000000011b027824 */ /* 0x000fe400078e0218 */
[----:B------:R-:W-:-:S07]  /*0220*/  IMAD.MOV.U32 R18, RZ, RZ, RZ ;  /* 0x000000ffff127224 */ /* 0x000fce00078e00ff */
.L_x_4:
[----:B------:R-:W-:Y:S02]  /*0230*/  IADD3 R4, P0, PT, R18, UR38, RZ ;  /* 0x0000002612047c10 */ /* 0x000fe4000ff1e0ff */
[----:B------:R-:W-:-:S03]  /*0240*/  IADD3 R6, P1, P2, R22, UR40, R18 ;  /* 0x0000002816067c10 */ /* 0x000fc6000fa3e012 */
[----:B------:R-:W-:Y:S01]  /*0250*/  IMAD.X R5, RZ, RZ, UR39, P0 ;  /* 0x00000027ff057e24 */ /* 0x000fe200080e06ff */
[----:B------:R-:W-:-:S04]  /*0260*/  IADD3.X R7, PT, PT, R19, UR41, RZ, P1, P2 ;  /* 0x0000002913077c10 */ /* 0x000fc80008fe44ff */
[----:B------:R-:W2:Y:S04]  /*0270*/  LDG.E.U8 R4, desc[UR36][R4.64] ;  /* 0x0000002404047981 */ /* 0x000ea8000c1e1100 */
[----:B------:R-:W2:Y:S02]  /*0280*/  LDG.E.U8 R7, desc[UR36][R6.64] ;  /* 0x0000002406077981 */ /* 0x000ea4000c1e1100 */
[----:B--2---:R-:W-:-:S13]  /*0290*/  ISETP.NE.AND P0, PT, R4, R7, PT ;  /* 0x000000070400720c */ /* 0x004fda0003f05270 */
[----:B------:R-:W-:Y:S05]  /*02a0*/  @P0 BRA `(.L_x_1) ;  /* 0x0000000000440947 */ /* 0x000fea0003800000 */
[----:B------:R-:W-:Y:S01]  /*02b0*/  ISETP.NE.AND P0, PT, R18, R25, PT ;  /* 0x000000191200720c */ /* 0x000fe20003f05270 */
[----:B------:R-:W-:-:S12]  /*02c0*/  BSSY.RECONVERGENT B6, `(.L_x_2) ;  /* 0x000000c000067945 */ /* 0x000fd80003800200 */
[----:B------:R-:W-:Y:S05]  /*02d0*/  @P0 BRA `(.L_x_3) ;  /* 0x0000000000280947 */ /* 0x000fea0003800000 */
[----:B------:R-:W-:Y:S01]  /*02e0*/  MOV R8, 0x0 ;  /* 0x0000000000087802 */ /* 0x000fe20000000f00 */
[----:B------:R0:W-:Y:S01]  /*02f0*/  STL [R1], R2 ;  /* 0x0000000201007387 */ /* 0x0001e20000100800 */
[----:B------:R-:W1:Y:S01]  /*0300*/  LDCU.64 UR4, c[0x4][0x8] ;  /* 0x01000100ff0477ac */ /* 0x000e620008000a00 */
[----:B------:R-:W-:Y:S02]  /*0310*/  IMAD.MOV.U32 R6, RZ, RZ, R17 ;  /* 0x000000ffff067224 */ /* 0x000fe400078e0011 */
[----:B------:R-:W-:Y:S01]  /*0320*/  IMAD.MOV.U32 R7, RZ, RZ, R16 ;  /* 0x000000ffff077224 */ /* 0x000fe200078e0010 */
[----:B------:R-:W2:Y:S01]  /*0330*/  LDC.64 R8, c[0x4][R8] ;  /* 0x0100000008087b82 */ /* 0x000ea20000000a00 */
[----:B-1----:R-:W-:Y:S02]  /*0340*/  IMAD.U32 R4, RZ, RZ, UR4 ;  /* 0x00000004ff047e24 */ /* 0x002fe4000f8e00ff */
[----:B0-----:R-:W-:-:S07]  /*0350*/  IMAD.U32 R5, RZ, RZ, UR5 ;  /* 0x00000005ff057e24 */ /* 0x001fce000f8e00ff */
[----:B------:R-:W-:-:S07]  /*0360*/  LEPC R20, `(.L_x_3) ;  /* 0x000000001014794e */ /* 0x000fce0000000000 */
[----:B--2---:R-:W-:Y:S05]  /*0370*/  CALL.ABS.NOINC R8 ;  /* 0x0000000008007343 */ /* 0x004fea0003c00000 */
.L_x_3:
[----:B------:R-:W-:Y:S05]  /*0380*/  BSYNC.RECONVERGENT B6 ;  /* 0x0000000000067941 */ /* 0x000fea0003800200 */
.L_x_2:
[----:B------:R-:W-:-:S05]  /*0390*/  VIADD R18, R18, 0x1 ;  /* 0x0000000112127836 */ /* 0x000fca0000000000 */
[----:B------:R-:W-:-:S13]  /*03a0*/  ISETP.NE.AND P0, PT, R18, UR42, PT ;  /* 0x0000002a12007c0c */ /* 0x000fda000bf05270 */
[----:B------:R-:W-:Y:S05]  /*03b0*/  @P0 BRA `(.L_x_4) ;  /* 0xfffffffc009c0947 */ /* 0x000fea000383ffff */
.L_x_1:
[----:B------:R-:W-:Y:S05]  /*03c0*/  BSYNC.RECONVERGENT B7 ;  /* 0x0000000000077941 */ /* 0x000fea0003800200 */
.L_x_0:
[C---:B------:R-:W-:Y:S01]  /*03d0*/  ISETP.NE.AND P0, PT, R24.reuse, R29, PT ;  /* 0x0000001d1800720c */ /* 0x040fe20003f05270 */
[----:B------:R-:W-:-:S12]  /*03e0*/  VIADD R24, R24, 0x1 ;  /* 0x0000000118187836 */ /* 0x000fd80000000000 */
[----:B------:R-:W-:Y:S05]  /*03f0*/  @P0 BRA `(.L_x_5) ;  /* 0xfffffffc00540947 */ /* 0x000fea000383ffff */
[----:B------:R-:W-:Y:S05]  /*0400*/  EXIT ;  /* 0x000000000000794d */ /* 0x000fea0003800000 */
.L_x_6:
[----:B------:R-:W-:-:S00]  /*0410*/  BRA `(.L_x_6) ;  /* 0xfffffffc00fc7947 */ /* 0x000fc0000383ffff */
[----:B------:R-:W-:-:S00]  /*0420*/  NOP ;  /* 0x0000000000007918 */ /* 0x000fc00000000000 */
        /* <DEDUP_REMOVED lines=13> */
.L_x_18:


//--------------------- .text._Z10findHashesPciPiiii --------------------------
	.section	.text._Z10findHashesPciPiiii,"ax",@progbits
	.align	128
        .global         _Z10findHashesPciPiiii
        .type           _Z10findHashesPciPiiii,@function
        .size           _Z10findHashesPciPiiii,(.L_x_19 - _Z10findHashesPciPiiii)
        .other          _Z10findHashesPciPiiii,@"STO_CUDA_ENTRY STV_DEFAULT"
_Z10findHashesPciPiiii:
.text._Z10findHashesPciPiiii:
[----:B------:R-:W-:Y:S01]  /*0000*/  LDC R1, c[0x0][0x37c] ;  /* 0x0000df00ff017b82 */ /* 0x000fe20000000800 */
[----:B------:R-:W0:Y:S07]  /*0010*/  S2R R4, SR_TID.X ;  /* 0x0000000000047919 */ /* 0x000e2e0000002100 */
[----:B------:R-:W1:Y:S01]  /*0020*/  LDC R8, c[0x0][0x398] ;  /* 0x0000e600ff087b82 */ /* 0x000e620000000800 */
[----:B------:R-:W0:Y:S01]  /*0030*/  LDCU UR8, c[0x0][0x388] ;  /* 0x00007100ff0877ac */ /* 0x000e220008000800 */
[----:B------:R-:W2:Y:S06]  /*0040*/  LDCU.64 UR10, c[0x0][0x380] ;  /* 0x00007000ff0a77ac */ /* 0x000eac0008000a00 */
[----:B------:R-:W3:Y:S01]  /*0050*/  LDC.64 R2, c[0x0][0x390] ;  /* 0x0000e400ff027b82 */ /* 0x000ee20000000a00 */
[----:B------:R-:W4:Y:S01]  /*0060*/  LDCU.64 UR6, c[0x0][0x358] ;  /* 0x00006b00ff0677ac */ /* 0x000f220008000a00 */
[----:B------:R-:W5:Y:S01]  /*0070*/  LDCU UR4, c[0x0][0x398] ;  /* 0x00007300ff0477ac */ /* 0x000f620008000800 */
[----:B-1----:R-:W-:Y:S01]  /*0080*/  ISETP.GE.AND P0, PT, R8, 0x1, PT ;  /* 0x000000010800780c */ /* 0x002fe20003f06270 */
[----:B0-----:R-:W-:-:S02]  /*0090*/  IMAD R4, R4, UR8, RZ ;  /* 0x0000000804047c24 */ /* 0x001fc4000f8e02ff */
[----:B-----5:R-:W-:Y:S02]  /*00a0*/  IMAD.U32 R13, RZ, RZ, UR4 ;  /* 0x00000004ff0d7e24 */ /* 0x020fe4000f8e00ff */
[C---:B---3--:R-:W-:Y:S01]  /*00b0*/  IMAD.WIDE R2, R4.reuse, 0x4, R2 ;  /* 0x0000000404027825 */ /* 0x048fe200078e0202 */
[----:B--2---:R-:W-:Y:S02]  /*00c0*/  IADD3 R0, P1, PT, R4, UR10, RZ ;  /* 0x0000000a04007c10 */ /* 0x004fe4000ff3e0ff */
[----:B------:R-:W-:Y:S02]  /*00d0*/  SHF.R.S32.HI R5, RZ, 0x1f, R4 ;  /* 0x0000001fff057819 */ /* 0x000fe40000011404 */
[----:B----4-:R0:W-:Y:S02]  /*00e0*/  STG.E desc[UR6][R2.64], RZ ;  /* 0x000000ff02007986 */ /* 0x0101e4000c101906 */
[----:B------:R-:W-:Y:S01]  /*00f0*/  IADD3.X R10, PT, PT, R5, UR11, RZ, P1, !PT ;  /* 0x0000000b050a7c10 */ /* 0x000fe20008ffe4ff */
[----:B------:R-:W-:Y:S06]  /*0100*/  @!P0 BRA `(.L_x_7) ;  /* 0x0000000800988947 */ /* 0x000fec0003800000 */
[C---:B------:R-:W-:Y:S01]  /*0110*/  ISETP.GE.U32.AND P0, PT, R8.reuse, 0x10, PT ;  /* 0x000000100800780c */ /* 0x040fe20003f06070 */
[----:B------:R-:W-:Y:S01]  /*0120*/  UMOV UR4, 0x1 ;  /* 0x0000000100047882 */ /* 0x000fe20000000000 */
[----:B------:R-:W-:Y:S01]  /*0130*/  LOP3.LUT R14, R8, 0xf, RZ, 0xc0, !PT ;  /* 0x0000000f080e7812 */ /* 0x000fe200078ec0ff */
[----:B------:R-:W-:Y:S02]  /*0140*/  IMAD.MOV.U32 R15, RZ, RZ, RZ ;  /* 0x000000ffff0f7224 */ /* 0x000fe400078e00ff */
[----:B------:R-:W-:Y:S01]  /*0150*/  IMAD.MOV.U32 R9, RZ, RZ, RZ ;  /* 0x000000ffff097224 */ /* 0x000fe200078e00ff */
[----:B------:R-:W-:-:S07]  /*0160*/  ISETP.NE.AND P1, PT, R14, RZ, PT ;  /* 0x000000ff0e00720c */ /* 0x000fce0003f25270 */
[----:B------:R-:W-:Y:S06]  /*0170*/  @!P0 BRA `(.L_x_8) ;  /* 0x0000000400348947 */ /* 0x000fec0003800000 */
[----:B------:R-:W-:Y:S01]  /*0180*/  IADD3 R12, P0, PT, R0, 0x7, RZ ;  /* 0x00000007000c7810 */ /* 0x000fe20007f1e0ff */
[----:B------:R-:W-:Y:S01]  /*0190*/  HFMA2 R15, -RZ, RZ, 0, 0 ;  /* 0x00000000ff0f7431 */ /* 0x000fe200000001ff */
[----:B------:R-:W-:Y:S01]  /*01a0*/  LOP3.LUT R9, R8, 0x7ffffff0, RZ, 0xc0, !PT ;  /* 0x7ffffff008097812 */ /* 0x000fe200078ec0ff */
[----:B------:R-:W1:Y:S02]  /*01b0*/  LDCU UR5, c[0x0][0x39c] ;  /* 0x00007380ff0577ac */ /* 0x000e640008000800 */
[----:B------:R-:W-:Y:S02]  /*01c0*/  IMAD.X R7, RZ, RZ, R10, P0 ;  /* 0x000000ffff077224 */ /* 0x000fe400000e060a */
[----:B------:R-:W-:Y:S01]  /*01d0*/  IMAD.MOV R11, RZ, RZ, -R9 ;  /* 0x000000ffff0b7224 */ /* 0x000fe200078e0a09 */
[----:B------:R-:W-:-:S06]  /*01e0*/  UMOV UR4, 0x1 ;  /* 0x0000000100047882 */ /* 0x000fcc0000000000 */
.L_x_9:
[----:B------:R-:W-:-:S05]  /*01f0*/  IMAD.MOV.U32 R6, RZ, RZ, R12 ;  /* 0x000000ffff067224 */ /* 0x000fca00078e000c */
[----:B------:R-:W2:Y:S02]  /*0200*/  LDG.E.S8 R12, desc[UR6][R6.64+-0x7] ;  /* 0xfffff906060c7981 */ /* 0x000ea4000c1e1300 */
[----:B--2-4-:R-:W-:-:S05]  /*0210*/  IMAD R15, R12, UR4, R15 ;  /* 0x000000040c0f7c24 */ /* 0x014fca000f8e020f */
[----:B------:R2:W-:Y:S04]  /*0220*/  STG.E desc[UR6][R2.64], R15 ;  /* 0x0000000f02007986 */ /* 0x0005e8000c101906 */
[----:B------:R-:W3:Y:S01]  /*0230*/  LDG.E.S8 R12, desc[UR6][R6.64+-0x6] ;  /* 0xfffffa06060c7981 */ /* 0x000ee2000c1e1300 */
[----:B-1----:R-:W-:-:S06]  /*0240*/  UIMAD UR4, UR4, UR5, URZ ;  /* 0x00000005040472a4 */ /* 0x002fcc000f8e02ff */
[----:B---3--:R-:W-:-:S05]  /*0250*/  IMAD R17, R12, UR4, R15 ;  /* 0x000000040c117c24 */ /* 0x008fca000f8e020f */
[----:B------:R1:W-:Y:S04]  /*0260*/  STG.E desc[UR6][R2.64], R17 ;  /* 0x0000001102007986 */ /* 0x0003e8000c101906 */
[----:B------:R-:W3:Y:S01]  /*0270*/  LDG.E.S8 R12, desc[UR6][R6.64+-0x5] ;  /* 0xfffffb06060c7981 */ /* 0x000ee2000c1e1300 */
[----:B------:R-:W-:-:S06]  /*0280*/  UIMAD UR4, UR4, UR5, URZ ;  /* 0x00000005040472a4 */ /* 0x000fcc000f8e02ff */
[----:B---3--:R-:W-:-:S05]  /*0290*/  IMAD R19, R12, UR4, R17 ;  /* 0x000000040c137c24 */ /* 0x008fca000f8e0211 */
[----:B------:R3:W-:Y:S04]  /*02a0*/  STG.E desc[UR6][R2.64], R19 ;  /* 0x0000001302007986 */ /* 0x0007e8000c101906 */
[----:B------:R-:W2:Y:S01]  /*02b0*/  LDG.E.S8 R12, desc[UR6][R6.64+-0x4] ;  /* 0xfffffc06060c7981 */ /* 0x000ea2000c1e1300 */
[----:B------:R-:W-:-:S06]  /*02c0*/  UIMAD UR4, UR4, UR5, URZ ;  /* 0x00000005040472a4 */ /* 0x000fcc000f8e02ff */
[----:B--2---:R-:W-:-:S05]  /*02d0*/  IMAD R15, R12, UR4, R19 ;  /* 0x000000040c0f7c24 */ /* 0x004fca000f8e0213 */
[----:B------:R2:W-:Y:S04]  /*02e0*/  STG.E desc[UR6][R2.64], R15 ;  /* 0x0000000f02007986 */ /* 0x0005e8000c101906 */
[----:B------:R-:W1:Y:S01]  /*02f0*/  LDG.E.S8 R12, desc[UR6][R6.64+-0x3] ;  /* 0xfffffd06060c7981 */ /* 0x000e62000c1e1300 */
[----:B------:R-:W-:-:S06]  /*0300*/  UIMAD UR4, UR4, UR5, URZ ;  /* 0x00000005040472a4 */ /* 0x000fcc000f8e02ff */
[----:B-1----:R-:W-:-:S05]  /*0310*/  IMAD R17, R12, UR4, R15 ;  /* 0x000000040c117c24 */ /* 0x002fca000f8e020f */
        /* <DEDUP_REMOVED lines=38> */
[----:B------:R-:W-:Y:S01]  /*0580*/  UIMAD UR4, UR4, UR5, URZ ;  /* 0x00000005040472a4 */ /* 0x000fe2000f8e02ff */
[----:B------:R-:W-:-:S05]  /*0590*/  IADD3 R11, PT, PT, R11, 0x10, RZ ;  /* 0x000000100b0b7810 */ /* 0x000fca0007ffe0ff */
[----:B---3--:R-:W-:-:S05]  /*05a0*/  IMAD R19, R12, UR4, R17 ;  /* 0x000000040c137c24 */ /* 0x008fca000f8e0211 */
[----:B------:R4:W-:Y:S04]  /*05b0*/  STG.E desc[UR6][R2.64], R19 ;  /* 0x0000001302007986 */ /* 0x0009e8000c101906 */
[----:B------:R-:W2:Y:S01]  /*05c0*/  LDG.E.S8 R12, desc[UR6][R6.64+0x8] ;  /* 0x00000806060c7981 */ /* 0x000ea2000c1e1300 */
[----:B------:R-:W-:Y:S01]  /*05d0*/  ISETP.NE.AND P0, PT, R11, RZ, PT ;  /* 0x000000ff0b00720c */ /* 0x000fe20003f05270 */
[----:B------:R-:W-:-:S06]  /*05e0*/  UIMAD UR4, UR4, UR5, URZ ;  /* 0x00000005040472a4 */ /* 0x000fcc000f8e02ff */
[----:B--2---:R-:W-:Y:S01]  /*05f0*/  IMAD R15, R12, UR4, R19 ;  /* 0x000000040c0f7c24 */ /* 0x004fe2000f8e0213 */
[----:B------:R-:W-:Y:S01]  /*0600*/  IADD3 R12, P2, PT, R6, 0x10, RZ ;  /* 0x00000010060c7810 */ /* 0x000fe20007f5e0ff */
[----:B------:R-:W-:-:S03]  /*0610*/  UIMAD UR4, UR4, UR5, URZ ;  /* 0x00000005040472a4 */ /* 0x000fc6000f8e02ff */
[----:B------:R4:W-:Y:S01]  /*0620*/  STG.E desc[UR6][R2.64], R15 ;  /* 0x0000000f02007986 */ /* 0x0009e2000c101906 */
[----:B------:R-:W-:Y:S01]  /*0630*/  IMAD.X R7, RZ, RZ, R7, P2 ;  /* 0x000000ffff077224 */ /* 0x000fe200010e0607 */
[----:B------:R-:W-:Y:S07]  /*0640*/  @P0 BRA `(.L_x_9) ;  /* 0xfffffff800e80947 */ /* 0x000fee000383ffff */
.L_x_8:
[----:B------:R-:W-:Y:S05]  /*0650*/  @!P1 BRA `(.L_x_7) ;  /* 0x0000000400449947 */ /* 0x000fea0003800000 */
[----:B------:R-:W-:Y:S02]  /*0660*/  ISETP.GE.U32.AND P0, PT, R14, 0x8, PT ;  /* 0x000000080e00780c */ /* 0x000fe40003f06070 */
[----:B------:R-:W-:-:S04]  /*0670*/  LOP3.LUT R16, R8, 0x7, RZ, 0xc0, !PT ;  /* 0x0000000708107812 */ /* 0x000fc800078ec0ff */
[----:B------:R-:W-:-:S07]  /*0680*/  ISETP.NE.AND P1, PT, R16, RZ, PT ;  /* 0x000000ff1000720c */ /* 0x000fce0003f25270 */
[----:B------:R-:W-:Y:S06]  /*0690*/  @!P0 BRA `(.L_x_10) ;  /* 0x0000000000908947 */ /* 0x000fec0003800000 */
[----:B------:R-:W-:Y:S01]  /*06a0*/  IADD3 R6, P0, PT, R9, R0, RZ ;  /* 0x0000000009067210 */ /* 0x000fe20007f1e0ff */
[----:B------:R-:W1:Y:S04]  /*06b0*/  LDCU UR5, c[0x0][0x39c] ;  /* 0x00007380ff0577ac */ /* 0x000e680008000800 */
[----:B------:R-:W-:-:S05]  /*06c0*/  IMAD.X R7, RZ, RZ, R10, P0 ;  /* 0x000000ffff077224 */ /* 0x000fca00000e060a */
[----:B------:R-:W4:Y:S02]  /*06d0*/  LDG.E.S8 R12, desc[UR6][R6.64] ;  /* 0x00000006060c7981 */ /* 0x000f24000c1e1300 */
[----:B----4-:R-:W-:-:S05]  /*06e0*/  IMAD R15, R12, UR4, R15 ;  /* 0x000000040c0f7c24 */ /* 0x010fca000f8e020f */
        /* <DEDUP_REMOVED lines=21> */
[----:B------:R-:W3:Y:S01]  /*0840*/  LDG.E.S8 R12, desc[UR6][R6.64+0x6] ;  /* 0x00000606060c7981 */ /* 0x000ee2000c1e1300 */
[----:B------:R-:W-:-:S06]  /*0850*/  UIMAD UR4, UR4, UR5, URZ ;  /* 0x00000005040472a4 */ /* 0x000fcc000f8e02ff */
[----:B---3--:R-:W-:-:S05]  /*0860*/  IMAD R19, R12, UR4, R17 ;  /* 0x000000040c137c24 */ /* 0x008fca000f8e0211 */
[----:B------:R1:W-:Y:S04]  /*0870*/  STG.E desc[UR6][R2.64], R19 ;  /* 0x0000001302007986 */ /* 0x0003e8000c101906 */
[----:B------:R-:W2:Y:S01]  /*0880*/  LDG.E.S8 R12, desc[UR6][R6.64+0x7] ;  /* 0x00000706060c7981 */ /* 0x000ea2000c1e1300 */
[----:B------:R-:W-:Y:S01]  /*0890*/  UIMAD UR4, UR4, UR5, URZ ;  /* 0x00000005040472a4 */ /* 0x000fe2000f8e02ff */
[----:B------:R-:W-:-:S05]  /*08a0*/  VIADD R9, R9, 0x8 ;  /* 0x0000000809097836 */ /* 0x000fca0000000000 */
[----:B--2---:R-:W-:Y:S01]  /*08b0*/  IMAD R15, R12, UR4, R19 ;  /* 0x000000040c0f7c24 */ /* 0x004fe2000f8e0213 */
[----:B------:R-:W-:-:S04]  /*08c0*/  UIMAD UR4, UR4, UR5, URZ ;  /* 0x00000005040472a4 */ /* 0x000fc8000f8e02ff */
[----:B------:R1:W-:Y:S08]  /*08d0*/  STG.E desc[UR6][R2.64], R15 ;  /* 0x0000000f02007986 */ /* 0x0003f0000c101906 */
.L_x_10:
[----:B------:R-:W-:Y:S05]  /*08e0*/  @!P1 BRA `(.L_x_7) ;  /* 0x0000000000a09947 */ /* 0x000fea0003800000 */
[----:B------:R-:W-:Y:S02]  /*08f0*/  ISETP.GE.U32.AND P0, PT, R16, 0x4, PT ;  /* 0x000000041000780c */ /* 0x000fe40003f06070 */
[----:B-1----:R-:W-:-:S04]  /*0900*/  LOP3.LUT R11, R8, 0x3, RZ, 0xc0, !PT ;  /* 0x00000003080b7812 */ /* 0x002fc800078ec0ff */
[----:B------:R-:W-:-:S07]  /*0910*/  ISETP.NE.AND P1, PT, R11, RZ, PT ;  /* 0x000000ff0b00720c */ /* 0x000fce0003f25270 */
[----:B------:R-:W-:Y:S06]  /*0920*/  @!P0 BRA `(.L_x_11) ;  /* 0x0000000000508947 */ /* 0x000fec0003800000 */
[----:B------:R-:W-:Y:S01]  /*0930*/  IADD3 R6, P0, PT, R9, R0, RZ ;  /* 0x0000000009067210 */ /* 0x000fe20007f1e0ff */
[----:B------:R-:W1:Y:S03]  /*0940*/  LDCU UR5, c[0x0][0x39c] ;  /* 0x00007380ff0577ac */ /* 0x000e660008000800 */
[----:B------:R-:W-:-:S05]  /*0950*/  IADD3.X R7, PT, PT, RZ, R10, RZ, P0, !PT ;  /* 0x0000000aff077210 */ /* 0x000fca00007fe4ff */
        /* <DEDUP_REMOVED lines=17> */
.L_x_11:
[----:B------:R-:W-:Y:S05]  /*0a70*/  @!P1 BRA `(.L_x_7) ;  /* 0x00000000003c9947 */ /* 0x000fea0003800000 */
[----:B------:R-:W-:Y:S01]  /*0a80*/  IADD3 R9, P0, P1, R4, UR10, R9 ;  /* 0x0000000a04097c10 */ /* 0x000fe2000f91e009 */
[----:B------:R-:W-:Y:S01]  /*0a90*/  IMAD.MOV R11, RZ, RZ, -R11 ;  /* 0x000000ffff0b7224 */ /* 0x000fe200078e0a0b */
[----:B------:R-:W2:Y:S02]  /*0aa0*/  LDCU UR5, c[0x0][0x39c] ;  /* 0x00007380ff0577ac */ /* 0x000ea40008000800 */
[----:B------:R-:W-:-:S09]  /*0ab0*/  IADD3.X R12, PT, PT, R5, UR11, RZ, P0, P1 ;  /* 0x0000000b050c7c10 */ /* 0x000fd200087e24ff */
.L_x_12:
[----:B------:R-:W-:Y:S01]  /*0ac0*/  IMAD.MOV.U32 R6, RZ, RZ, R9 ;  /* 0x000000ffff067224 */ /* 0x000fe200078e0009 */
[----:B------:R-:W-:-:S05]  /*0ad0*/  MOV R7, R12 ;  /* 0x0000000c00077202 */ /* 0x000fca0000000f00 */
[----:B------:R-:W1:Y:S01]  /*0ae0*/  LDG.E.S8 R6, desc[UR6][R6.64] ;  /* 0x0000000606067981 */ /* 0x000e62000c1e1300 */
[----:B------:R-:W-:Y:S01]  /*0af0*/  VIADD R11, R11, 0x1 ;  /* 0x000000010b0b7836 */ /* 0x000fe20000000000 */
[----:B------:R-:W-:-:S04]  /*0b00*/  IADD3 R9, P1, PT, R9, 0x1, RZ ;  /* 0x0000000109097810 */ /* 0x000fc80007f3e0ff */
[----:B------:R-:W-:Y:S01]  /*0b10*/  ISETP.NE.AND P0, PT, R11, RZ, PT ;  /* 0x000000ff0b00720c */ /* 0x000fe20003f05270 */
[----:B------:R-:W-:Y:S02]  /*0b20*/  IMAD.X R12, RZ, RZ, R12, P1 ;  /* 0x000000ffff0c7224 */ /* 0x000fe400008e060c */
[----:B-1-34-:R-:W-:Y:S01]  /*0b30*/  IMAD R15, R6, UR4, R15 ;  /* 0x00000004060f7c24 */ /* 0x01afe2000f8e020f */
[----:B--2---:R-:W-:-:S04]  /*0b40*/  UIMAD UR4, UR4, UR5, URZ ;  /* 0x00000005040472a4 */ /* 0x004fc8000f8e02ff */
[----:B------:R3:W-:Y:S05]  /*0b50*/  STG.E desc[UR6][R2.64], R15 ;  /* 0x0000000f02007986 */ /* 0x0007ea000c101906 */
[----:B------:R-:W-:Y:S05]  /*0b60*/  @P0 BRA `(.L_x_12) ;  /* 0xfffffffc00d40947 */ /* 0x000fea000383ffff */
.L_x_7:
[----:B-1----:R-:W-:-:S04]  /*0b70*/  IADD3 R11, PT, PT, -R8, UR8, RZ ;  /* 0x00000008080b7c10 */ /* 0x002fc8000fffe1ff */
[----:B------:R-:W-:-:S13]  /*0b80*/  ISETP.GE.AND P0, PT, R11, 0x1, PT ;  /* 0x000000010b00780c */ /* 0x000fda0003f06270 */
[----:B------:R-:W-:Y:S05]  /*0b90*/  @!P0 EXIT ;  /* 0x000000000000894d */ /* 0x000fea0003800000 */
[----:B------:R-:W-:Y:S02]  /*0ba0*/  VIADD R8, R8, -UR8 ;  /* 0x8000000808087c36 */ /* 0x000fe40008000000 */
[----:B------:R-:W-:Y:S01]  /*0bb0*/  HFMA2 R9, -RZ, RZ, 0, 5.9604644775390625e-08 ;  /* 0x00000001ff097431 */ /* 0x000fe200000001ff */
[----:B------:R-:W-:Y:S02]  /*0bc0*/  LOP3.LUT R22, R11, 0x7, RZ, 0xc0, !PT ;  /* 0x000000070b167812 */ /* 0x000fe400078ec0ff */
[----:B------:R-:W-:-:S13]  /*0bd0*/  ISETP.GT.U32.AND P0, PT, R8, -0x8, PT ;  /* 0xfffffff80800780c */ /* 0x000fda0003f04070 */
[----:B------:R-:W-:Y:S05]  /*0be0*/  @P0 BRA `(.L_x_13) ;  /* 0x0000000c00080947 */ /* 0x000fea0003800000 */
[----:B------:R-:W1:Y:S01]  /*0bf0*/  LDC R6, c[0x0][0x39c] ;  /* 0x0000e700ff067b82 */ /* 0x000e620000000800 */
[----:B------:R-:W2:Y:S01]  /*0c00*/  LDCU.64 UR4, c[0x0][0x390] ;  /* 0x00007200ff0477ac */ /* 0x000ea20008000a00 */
[----:B----4-:R-:W-:Y:S02]  /*0c10*/  LOP3.LUT R17, R11, 0x7ffffff8, RZ, 0xc0, !PT ;  /* 0x7ffffff80b117812 */ /* 0x010fe400078ec0ff */
[----:B------:R-:W-:-:S03]  /*0c20*/  MOV R16, RZ ;  /* 0x000000ff00107202 */ /* 0x000fc60000000f00 */
[----:B------:R-:W-:Y:S01]  /*0c30*/  IMAD.MOV R17, RZ, RZ, -R17 ;  /* 0x000000ffff117224 */ /* 0x000fe200078e0a11 */
[----:B------:R-:W4:Y:S01]  /*0c40*/  LDC R12, c[0x0][0x39c] ;  /* 0x0000e700ff0c7b82 */ /* 0x000f220000000800 */
[C---:B--2---:R-:W-:Y:S01]  /*0c50*/  LEA R20, P0, R4.reuse, UR4, 0x2 ;  /* 0x0000000404147c11 */ /* 0x044fe2000f8010ff */
[----:B------:R-:W2:Y:S03]  /*0c60*/  LDCU UR4, c[0x0][0x3a0] ;  /* 0x00007400ff0477ac */ /* 0x000ea60008000800 */
[----:B------:R-:W-:Y:S02]  /*0c70*/  LEA.HI.X R4, R4, UR5, R5, 0x2, P0 ;  /* 0x0000000504047c11 */ /* 0x000fe400080f1405 */
[----:B-1----:R-:W-:Y:S02]  /*0c80*/  IABS R14, R6 ;  /* 0x00000006000e7213 */ /* 0x002fe40000000000 */
[----:B------:R-:W-:-:S02]  /*0c90*/  IADD3 R20, P0, PT, R20, 0x10, RZ ;  /* 0x0000001014147810 */ /* 0x000fc40007f1e0ff */
[----:B------:R-:W1:Y:S03]  /*0ca0*/  I2F.RP R8, R14 ;  /* 0x0000000e00087306 */ /* 0x000e660000209400 */
[----:B------:R-:W-:-:S05]  /*0cb0*/  IMAD.X R21, RZ, RZ, R4, P0 ;  /* 0x000000ffff157224 */ /* 0x000fca00000e0604 */
[----:B-1----:R-:W1:Y:S02]  /*0cc0*/  MUFU.RCP R8, R8 ;  /* 0x0000000800087308 */ /* 0x002e640000001000 */
[----:B-1----:R-:W-:-:S06]  /*0cd0*/  VIADD R6, R8, 0xffffffe ;  /* 0x0ffffffe08067836 */ /* 0x002fcc0000000000 */
[----:B------:R1:W3:Y:S02]  /*0ce0*/  F2I.FTZ.U32.TRUNC.NTZ R7, R6 ;  /* 0x0000000600077305 */ /* 0x0002e4000021f000 */
[----:B-1----:R-:W-:Y:S02]  /*0cf0*/  IMAD.MOV.U32 R6, RZ, RZ, RZ ;  /* 0x000000ffff067224 */ /* 0x002fe400078e00ff */
[----:B---3--:R-:W-:-:S04]  /*0d00*/  IMAD.MOV R15, RZ, RZ, -R7 ;  /* 0x000000ffff0f7224 */ /* 0x008fc800078e0a07 */
[----:B------:R-:W-:-:S04]  /*0d10*/  IMAD R15, R15, R14, RZ ;  /* 0x0000000e0f0f7224 */ /* 0x000fc800078e02ff */
[----:B--2-4-:R-:W-:-:S07]  /*0d20*/  IMAD.HI.U32 R15, R7, R15, R6 ;  /* 0x0000000f070f7227 */ /* 0x014fce00078e0006 */
.L_x_14:
[----:B-1----:R-:W-:-:S04]  /*0d30*/  VIADD R5, R16, 0x1 ;  /* 0x0000000110057836 */ /* 0x002fc80000000000 */
[C---:B------:R-:W-:Y:S01]  /*0d40*/  IMAD.WIDE R8, R5.reuse, 0x4, R2 ;  /* 0x0000000405087825 */ /* 0x040fe200078e0202 */
[----:B------:R-:W-:-:S04]  /*0d50*/  IADD3 R4, P0, PT, R5, R0, RZ ;  /* 0x0000000005047210 */ /* 0x000fc80007f1e0ff */
[----:B------:R-:W-:Y:S01]  /*0d60*/  LEA.HI.X.SX32 R5, R5, R10, 0x1, P0 ;  /* 0x0000000a05057211 */ /* 0x000fe200000f0eff */
[----:B------:R-:W2:Y:S04]  /*0d70*/  LDG.E R8, desc[UR6][R8.64+-0x4] ;  /* 0xfffffc0608087981 */ /* 0x000ea8000c1e1900 */
[----:B------:R-:W2:Y:S01]  /*0d80*/  LDG.E.S8 R19, desc[UR6][R4.64+-0x1] ;  /* 0xffffff0604137981 */ /* 0x000ea2000c1e1300 */
[----:B------:R-:W-:-:S04]  /*0d90*/  IADD3 R6, P0, PT, R13, R0, RZ ;  /* 0x000000000d067210 */ /* 0x000fc80007f1e0ff */
[----:B------:R-:W-:-:S05]  /*0da0*/  LEA.HI.X.SX32 R7, R13, R10, 0x1, P0 ;  /* 0x0000000a0d077211 */ /* 0x000fca00000f0eff */
[----:B------:R-:W3:Y:S01]  /*0db0*/  LDG.E.S8 R23, desc[UR6][R6.64] ;  /* 0x0000000606177981 */ /* 0x000ee2000c1e1300 */
[----:B--2---:R-:W-:Y:S02]  /*0dc0*/  IADD3 R25, PT, PT, R8, -R19, RZ ;  /* 0x8000001308197210 */ /* 0x004fe40007ffe0ff */
[-C--:B------:R-:W-:Y:S02]  /*0dd0*/  IABS R19, R12.reuse ;  /* 0x0000000c00137213 */ /* 0x080fe40000000000 */
[----:B------:R-:W-:Y:S02]  /*0de0*/  IABS R18, R25 ;  /* 0x0000001900127213 */ /* 0x000fe40000000000 */
[----:B------:R-:W-:-:S03]  /*0df0*/  LOP3.LUT R25, R25, R12, RZ, 0x3c, !PT ;  /* 0x0000000c19197212 */ /* 0x000fc600078e3cff */
[----:B------:R-:W-:Y:S01]  /*0e00*/  IMAD.HI.U32 R15, R15, R18, RZ ;  /* 0x000000120f0f7227 */ /* 0x000fe200078e00ff */
[----:B------:R-:W-:-:S03]  /*0e10*/  ISETP.GE.AND P2, PT, R25, RZ, PT ;  /* 0x000000ff1900720c */ /* 0x000fc60003f46270 */
[----:B------:R-:W-:-:S04]  /*0e20*/  IMAD.MOV R9, RZ, RZ, -R15 ;  /* 0x000000ffff097224 */ /* 0x000fc800078e0a0f */
[----:B------:R-:W-:Y:S01]  /*0e30*/  IMAD R9, R19, R9, R18 ;  /* 0x0000000913097224 */ /* 0x000fe200078e0212 */
[----:B------:R-:W-:-:S04]  /*0e40*/  LOP3.LUT R18, RZ, R12, RZ, 0x33, !PT ;  /* 0x0000000cff127212 */ /* 0x000fc800078e33ff */
[----:B------:R-:W-:-:S13]  /*0e50*/  ISETP.GT.U32.AND P1, PT, R14, R9, PT ;  /* 0x000000090e00720c */ /* 0x000fda0003f24070 */
[----:B------:R-:W-:Y:S02]  /*0e60*/  @!P1 IMAD.IADD R9, R9, 0x1, -R19 ;  /* 0x0000000109099824 */ /* 0x000fe400078e0a13 */
[----:B------:R-:W-:-:S03]  /*0e70*/  @!P1 VIADD R15, R15, 0x1 ;  /* 0x000000010f0f9836 */ /* 0x000fc60000000000 */
[----:B------:R-:W-:Y:S01]  /*0e80*/  ISETP.GE.U32.AND P0, PT, R9, R14, PT ;  /* 0x0000000e0900720c */ /* 0x000fe20003f06070 */
[----:B------:R-:W-:-:S12]  /*0e90*/  IMAD.MOV.U32 R9, RZ, RZ, R21 ;  /* 0x000000ffff097224 */ /* 0x000fd800078e0015 */
[----:B------:R-:W-:Y:S02]  /*0ea0*/  @P0 IADD3 R15, PT, PT, R15, 0x1, RZ ;  /* 0x000000010f0f0810 */ /* 0x000fe40007ffe0ff */
[----:B------:R-:W-:-:S03]  /*0eb0*/  ISETP.NE.AND P0, PT, R12, RZ, PT ;  /* 0x000000ff0c00720c */ /* 0x000fc60003f05270 */
[----:B------:R-:W-:-:S05]  /*0ec0*/  @!P2 IMAD.MOV R15, RZ, RZ, -R15 ;  /* 0x000000ffff0fa224 */ /* 0x000fca00078e0a0f */
[----:B------:R-:W-:-:S05]  /*0ed0*/  SEL R8, R18, R15, !P0 ;  /* 0x0000000f12087207 */ /* 0x000fca0004000000 */
[----:B---3--:R-:W-:Y:S02]  /*0ee0*/  IMAD R23, R23, UR4, R8 ;  /* 0x0000000417177c24 */ /* 0x008fe4000f8e0208 */
[----:B------:R-:W-:-:S05]  /*0ef0*/  IMAD.MOV.U32 R8, RZ, RZ, R20 ;  /* 0x000000ffff087224 */ /* 0x000fca00078e0014 */
[----:B------:R1:W-:Y:S04]  /*0f00*/  STG.E desc[UR6][R8.64+-0xc], R23 ;  /* 0xfffff41708007986 */ /* 0x0003e8000c101906 */
[----:B------:R-:W2:Y:S04]  /*0f10*/  LDG.E.S8 R14, desc[UR6][R4.64] ;  /* 0x00000006040e7981 */ /* 0x000ea8000c1e1300 */
[----:B------:R-:W3:Y:S01]  /*0f20*/  LDG.E.S8 R20, desc[UR6][R6.64+0x1] ;  /* 0x0000010606147981 */ /* 0x000ee2000c1e1300 */
[----:B------:R-:W4:Y:S08]  /*0f30*/  I2F.RP R24, R19 ;  /* 0x0000001300187306 */ /* 0x000f300000209400 */
[----:B----4-:R-:W4:Y:S02]  /*0f40*/  MUFU.RCP R24, R24 ;  /* 0x0000001800187308 */ /* 0x010f240000001000 */
[----:B----4-:R-:W-:-:S06]  /*0f50*/  IADD3 R26, PT, PT, R24, 0xffffffe, RZ ;  /* 0x0ffffffe181a7810 */ /* 0x010fcc0007ffe0ff */
[----:B------:R-:W4:Y:S02]  /*0f60*/  F2I.FTZ.U32.TRUNC.NTZ R15, R26 ;  /* 0x0000001a000f7305 */ /* 0x000f24000021f000 */
[----:B----4-:R-:W-:-:S04]  /*0f70*/  IMAD.MOV R28, RZ, RZ, -R15 ;  /* 0x000000ffff1c7224 */ /* 0x010fc800078e0a0f */
[----:B------:R-:W-:Y:S02]  /*0f80*/  IMAD R25, R28, R19, RZ ;  /* 0x000000131c197224 */ /* 0x000fe400078e02ff */
[----:B--2---:R-:W-:Y:S02]  /*0f90*/  IMAD.IADD R21, R23, 0x1, -R14 ;  /* 0x0000000117157824 */ /* 0x004fe400078e0a0e */
[----:B------:R-:W-:-:S03]  /*0fa0*/  IMAD.MOV.U32 R14, RZ, RZ, RZ ;  /* 0x000000ffff0e7224 */ /* 0x000fc600078e00ff */
[----:B-1----:R-:W-:Y:S01]  /*0fb0*/  IABS R23, R21 ;  /* 0x0000001500177213 */ /* 0x002fe20000000000 */
[----:B------:R-:W-:Y:S01]  /*0fc0*/  IMAD.HI.U32 R15, R15, R25, R14 ;  /* 0x000000190f0f7227 */ /* 0x000fe200078e000e */
[----:B------:R-:W-:Y:S02]  /*0fd0*/  LOP3.LUT R21, R21, R12, RZ, 0x3c, !PT ;  /* 0x0000000c15157212 */ /* 0x000fe400078e3cff */
[----:B------:R-:W-:Y:S02]  /*0fe0*/  MOV R14, R23 ;  /* 0x00000017000e7202 */ /* 0x000fe40000000f00 */
[----:B------:R-:W-:-:S03]  /*0ff0*/  ISETP.GE.AND P3, PT, R21, RZ, PT ;  /* 0x000000ff1500720c */ /* 0x000fc60003f66270 */
[----:B------:R-:W-:-:S04]  /*1000*/  IMAD.HI.U32 R23, R15, R14, RZ ;  /* 0x0000000e0f177227 */ /* 0x000fc800078e00ff */
[----:B------:R-:W-:-:S04]  /*1010*/  IMAD.MOV R25, RZ, RZ, -R23 ;  /* 0x000000ffff197224 */ /* 0x000fc800078e0a17 */
[----:B------:R-:W-:Y:S02]  /*1020*/  IMAD R25, R19, R25, R14 ;  /* 0x0000001913197224 */ /* 0x000fe400078e020e */
[----:B------:R-:W-:-:S05]  /*1030*/  IMAD.MOV.U32 R14, RZ, RZ, R19 ;  /* 0x000000ffff0e7224 */ /* 0x000fca00078e0013 */
[----:B------:R-:W-:-:S13]  /*1040*/  ISETP.GT.U32.AND P2, PT, R14, R25, PT ;  /* 0x000000190e00720c */ /* 0x000fda0003f44070 */
[----:B------:R-:W-:Y:S01]  /*1050*/  @!P2 IMAD.IADD R25, R25, 0x1, -R19 ;  /* 0x000000011919a824 */ /* 0x000fe200078e0a13 */
[----:B------:R-:W-:-:S04]  /*1060*/  @!P2 IADD3 R23, PT, PT, R23, 0x1, RZ ;  /* 0x000000011717a810 */ /* 0x000fc80007ffe0ff */
[----:B------:R-:W-:-:S13]  /*1070*/  ISETP.GE.U32.AND P1, PT, R25, R14, PT ;  /* 0x0000000e1900720c */ /* 0x000fda0003f26070 */
[----:B------:R-:W-:-:S04]  /*1080*/  @P1 VIADD R23, R23, 0x1 ;  /* 0x0000000117171836 */ /* 0x000fc80000000000 */
[----:B------:R-:W-:-:S05]  /*1090*/  @!P3 IMAD.MOV R23, RZ, RZ, -R23 ;  /* 0x000000ffff17b224 */ /* 0x000fca00078e0a17 */
[----:B------:R-:W-:-:S05]  /*10a0*/  SEL R23, R18, R23, !P0 ;  /* 0x0000001712177207 */ /* 0x000fca0004000000 */
[----:B---3--:R-:W-:-:S05]  /*10b0*/  IMAD R23, R20, UR4, R23 ;  /* 0x0000000414177c24 */ /* 0x008fca000f8e0217 */
[----:B------:R1:W-:Y:S04]  /*10c0*/  STG.E desc[UR6][R8.64+-0x8], R23 ;  /* 0xfffff81708007986 */ /* 0x0003e8000c101906 */
[----:B------:R-:W2:Y:S04]  /*10d0*/  LDG.E.S8 R24, desc[UR6][R4.64+0x1] ;  /* 0x0000010604187981 */ /* 0x000ea8000c1e1300 */
[----:B------:R-:W3:Y:S01]  /*10e0*/  LDG.E.S8 R20, desc[UR6][R6.64+0x2] ;  /* 0x0000020606147981 */ /* 0x000ee2000c1e1300 */
[----:B--2---:R-:W-:-:S05]  /*10f0*/  IMAD.IADD R21, R23, 0x1, -R24 ;  /* 0x0000000117157824 */ /* 0x004fca00078e0a18 */
[----:B------:R-:W-:Y:S02]  /*1100*/  IABS R26, R21 ;  /* 0x00000015001a7213 */ /* 0x000fe40000000000 */
[----:B------:R-:W-:-:S03]  /*1110*/  LOP3.LUT R21, R21, R12, RZ, 0x3c, !PT ;  /* 0x0000000c15157212 */ /* 0x000fc600078e3cff */
[----:B------:R-:W-:Y:S01]  /*1120*/  IMAD.HI.U32 R24, R15, R26, RZ ;  /* 0x0000001a0f187227 */ /* 0x000fe200078e00ff */
[----:B------:R-:W-:-:S04]  /*1130*/  ISETP.GE.AND P3, PT, R21, RZ, PT ;  /* 0x000000ff1500720c */ /* 0x000fc80003f66270 */
[----:B------:R-:W-:-:S05]  /*1140*/  IADD3 R25, PT, PT, -R24, RZ, RZ ;  /* 0x000000ff18197210 */ /* 0x000fca0007ffe1ff */
[----:B------:R-:W-:-:S05]  /*1150*/  IMAD R25, R19, R25, R26 ;  /* 0x0000001913197224 */ /* 0x000fca00078e021a */
[----:B------:R-:W-:-:S13]  /*1160*/  ISETP.GT.U32.AND P2, PT, R14, R25, PT ;  /* 0x000000190e00720c */ /* 0x000fda0003f44070 */
[----:B------:R-:W-:Y:S02]  /*1170*/  @!P2 IMAD.IADD R25, R25, 0x1, -R19 ;  /* 0x000000011919a824 */ /* 0x000fe400078e0a13 */
[----:B------:R-:W-:-:S03]  /*1180*/  @!P2 VIADD R24, R24, 0x1 ;  /* 0x000000011818a836 */ /* 0x000fc60000000000 */
[----:B------:R-:W-:-:S13]  /*1190*/  ISETP.GE.U32.AND P1, PT, R25, R14, PT ;  /* 0x0000000e1900720c */ /* 0x000fda0003f26070 */
[----:B------:R-:W-:-:S05]  /*11a0*/  @P1 VIADD R24, R24, 0x1 ;  /* 0x0000000118181836 */ /* 0x000fca0000000000 */
[----:B------:R-:W-:-:S04]  /*11b0*/  @!P3 IADD3 R24, PT, PT, -R24, RZ, RZ ;  /* 0x000000ff1818b210 */ /* 0x000fc80007ffe1ff */
[----:B------:R-:W-:-:S05]  /*11c0*/  SEL R21, R18, R24, !P0 ;  /* 0x0000001812157207 */ /* 0x000fca0004000000 */
[----:B---3--:R-:W-:-:S05]  /*11d0*/  IMAD R21, R20, UR4, R21 ;  /* 0x0000000414157c24 */ /* 0x008fca000f8e0215 */
[----:B------:R2:W-:Y:S04]  /*11e0*/  STG.E desc[UR6][R8.64+-0x4], R21 ;  /* 0xfffffc1508007986 */ /* 0x0005e8000c101906 */
[----:B------:R-:W1:Y:S04]  /*11f0*/  LDG.E.S8 R24, desc[UR6][R4.64+0x2] ;  /* 0x0000020604187981 */ /* 0x000e68000c1e1300 */
[----:B------:R-:W3:Y:S01]  /*1200*/  LDG.E.S8 R20, desc[UR6][R6.64+0x3] ;  /* 0x0000030606147981 */ /* 0x000ee2000c1e1300 */
[----:B-1----:R-:W-:-:S05]  /*1210*/  IMAD.IADD R23, R21, 0x1, -R24 ;  /* 0x0000000115177824 */ /* 0x002fca00078e0a18 */
[----:B------:R-:W-:Y:S02]  /*1220*/  IABS R26, R23 ;  /* 0x00000017001a7213 */ /* 0x000fe40000000000 */
[----:B------:R-:W-:-:S03]  /*1230*/  LOP3.LUT R23, R23, R12, RZ, 0x3c, !PT ;  /* 0x0000000c17177212 */ /* 0x000fc600078e3cff */
[----:B------:R-:W-:Y:S01]  /*1240*/  IMAD.HI.U32 R24, R15, R26, RZ ;  /* 0x0000001a0f187227 */ /* 0x000fe200078e00ff */
[----:B------:R-:W-:-:S03]  /*1250*/  ISETP.GE.AND P3, PT, R23, RZ, PT ;  /* 0x000000ff1700720c */ /* 0x000fc60003f66270 */
[----:B------:R-:W-:-:S04]  /*1260*/  IMAD.MOV R25, RZ, RZ, -R24 ;  /* 0x000000ffff197224 */ /* 0x000fc800078e0a18 */
[----:B------:R-:W-:-:S05]  /*1270*/  IMAD R25, R19, R25, R26 ;  /* 0x0000001913197224 */ /* 0x000fca00078e021a */
[----:B------:R-:W-:-:S13]  /*1280*/  ISETP.GT.U32.AND P2, PT, R14, R25, PT ;  /* 0x000000190e00720c */ /* 0x000fda0003f44070 */
[----:B------:R-:W-:Y:S01]  /*1290*/  @!P2 IMAD.IADD R25, R25, 0x1, -R19 ;  /* 0x000000011919a824 */ /* 0x000fe200078e0a13 */
[----:B------:R-:W-:-:S04]  /*12a0*/  @!P2 IADD3 R24, PT, PT, R24, 0x1, RZ ;  /* 0x000000011818a810 */ /* 0x000fc80007ffe0ff */
[----:B------:R-:W-:-:S13]  /*12b0*/  ISETP.GE.U32.AND P1, PT, R25, R14, PT ;  /* 0x0000000e1900720c */ /* 0x000fda0003f26070 */
[----:B------:R-:W-:-:S04]  /*12c0*/  @P1 VIADD R24, R24, 0x1 ;  /* 0x0000000118181836 */ /* 0x000fc80000000000 */
[----:B------:R-:W-:-:S05]  /*12d0*/  @!P3 IMAD.MOV R24, RZ, RZ, -R24 ;  /* 0x000000ffff18b224 */ /* 0x000fca00078e0a18 */
[----:B--2---:R-:W-:-:S05]  /*12e0*/  SEL R21, R18, R24, !P0 ;  /* 0x0000001812157207 */ /* 0x004fca0004000000 */
        /* <DEDUP_REMOVED lines=17> */
[----:B-1----:R-:W-:-:S05]  /*1400*/  SEL R21, R18, R24, !P0 ;  /* 0x0000001812157207 */ /* 0x002fca0004000000 */
        /* <DEDUP_REMOVED lines=17> */
[----:B-1----:R-:W-:-:S05]  /*1520*/  SEL R21, R18, R24, !P0 ;  /* 0x0000001812157207 */ /* 0x002fca0004000000 */
[----:B---3--:R-:W-:-:S05]  /*1530*/  IMAD R21, R20, UR4, R21 ;  /* 0x0000000414157c24 */ /* 0x008fca000f8e0215 */
[----:B------:R1:W-:Y:S04]  /*1540*/  STG.E desc[UR6][R8.64+0x8], R21 ;  /* 0x0000081508007986 */ /* 0x0003e8000c101906 */
[----:B------:R-:W2:Y:S04]  /*1550*/  LDG.E.S8 R24, desc[UR6][R4.64+0x5] ;  /* 0x0000050604187981 */ /* 0x000ea8000c1e1300 */
[----:B------:R-:W3:Y:S01]  /*1560*/  LDG.E.S8 R20, desc[UR6][R6.64+0x6] ;  /* 0x0000060606147981 */ /* 0x000ee2000c1e1300 */
[----:B--2---:R-:W-:-:S04]  /*1570*/  IADD3 R23, PT, PT, R21, -R24, RZ ;  /* 0x8000001815177210 */ /* 0x004fc80007ffe0ff */
        /* <DEDUP_REMOVED lines=17> */
[----:B------:R-:W-:Y:S01]  /*1690*/  IADD3 R17, PT, PT, R17, 0x8, RZ ;  /* 0x0000000811117810 */ /* 0x000fe20007ffe0ff */
[----:B------:R-:W-:Y:S01]  /*16a0*/  VIADD R16, R16, 0x8 ;  /* 0x0000000810107836 */ /* 0x000fe20000000000 */
[----:B------:R-:W-:-:S02]  /*16b0*/  IADD3 R13, PT, PT, R13, 0x8, RZ ;  /* 0x000000080d0d7810 */ /* 0x000fc40007ffe0ff */
        /* <DEDUP_REMOVED lines=13> */
[----:B------:R-:W-:Y:S02]  /*1790*/  SEL R18, R18, R20, !P0 ;  /* 0x0000001412127207 */ /* 0x000fe40004000000 */
[----:B------:R-:W-:Y:S02]  /*17a0*/  ISETP.NE.AND P0, PT, R17, RZ, PT ;  /* 0x000000ff1100720c */ /* 0x000fe40003f05270 */
[----:B------:R-:W-:Y:S01]  /*17b0*/  IADD3 R20, P1, PT, R8, 0x20, RZ ;  /* 0x0000002008147810 */ /* 0x000fe20007f3e0ff */
[----:B---3--:R-:W-:-:S04]  /*17c0*/  IMAD R5, R7, UR4, R18 ;  /* 0x0000000407057c24 */ /* 0x008fc8000f8e0212 */
[----:B-1----:R-:W-:Y:S01]  /*17d0*/  IMAD.X R21, RZ, RZ, R9, P1 ;  /* 0x000000ffff157224 */ /* 0x002fe200008e0609 */
[----:B------:R1:W-:Y:S05]  /*17e0*/  STG.E desc[UR6][R8.64+0x10], R5 ;  /* 0x0000100508007986 */ /* 0x0003ea000c101906 */
[----:B------:R-:W-:Y:S05]  /*17f0*/  @P0 BRA `(.L_x_14) ;  /* 0xfffffff4004c0947 */ /* 0x000fea000383ffff */
[----:B-1----:R-:W-:-:S07]  /*1800*/  VIADD R9, R16, 0x1 ;  /* 0x0000000110097836 */ /* 0x002fce0000000000 */
.L_x_13:
[----:B------:R-:W-:-:S13]  /*1810*/  ISETP.NE.AND P0, PT, R22, RZ, PT ;  /* 0x000000ff1600720c */ /* 0x000fda0003f05270 */
[----:B------:R-:W-:Y:S05]  /*1820*/  @!P0 EXIT ;  /* 0x000000000000894d */ /* 0x000fea0003800000 */
[----:B------:R-:W1:Y:S01]  /*1830*/  LDCU UR4, c[0x0][0x398] ;  /* 0x00007300ff0477ac */ /* 0x000e620008000800 */
[----:B------:R-:W-:Y:S02]  /*1840*/  ISETP.GE.U32.AND P1, PT, R22, 0x4, PT ;  /* 0x000000041600780c */ /* 0x000fe40003f26070 */
[----:B------:R-:W-:-:S04]  /*1850*/  LOP3.LUT R20, R11, 0x3, RZ, 0xc0, !PT ;  /* 0x000000030b147812 */ /* 0x000fc800078ec0ff */
[----:B------:R-:W-:Y:S01]  /*1860*/  ISETP.NE.AND P0, PT, R20, RZ, PT ;  /* 0x000000ff1400720c */ /* 0x000fe20003f05270 */
[----:B-1----:R-:W-:-:S06]  /*1870*/  UIADD3 UR4, UPT, UPT, UR4, -0x1, URZ ;  /* 0xffffffff04047890 */ /* 0x002fcc000fffe0ff */
[----:B------:R-:W-:Y:S06]  /*1880*/  @!P1 BRA `(.L_x_15) ;  /* 0x00000004008c9947 */ /* 0x000fec0003800000 */
[C---:B------:R-:W-:Y:S01]  /*1890*/  IADD3 R6, P1, PT, R9.reuse, R0, RZ ;  /* 0x0000000009067210 */ /* 0x040fe20007f3e0ff */
[C---:B------:R-:W-:Y:S01]  /*18a0*/  IMAD.WIDE R12, R9.reuse, 0x4, R2 ;  /* 0x00000004090c7825 */ /* 0x040fe200078e0202 */
[----:B------:R-:W1:Y:S01]  /*18b0*/  LDC R8, c[0x0][0x39c] ;  /* 0x0000e700ff087b82 */ /* 0x000e620000000800 */
[----:B------:R-:W2:Y:S01]  /*18c0*/  LDCU UR5, c[0x0][0x3a0] ;  /* 0x00007400ff0577ac */ /* 0x000ea20008000800 */
[----:B------:R-:W-:-:S03]  /*18d0*/  LEA.HI.X.SX32 R7, R9, R10, 0x1, P1 ;  /* 0x0000000a09077211 */ /* 0x000fc600008f0eff */
[----:B------:R5:W2:Y:S04]  /*18e0*/  LDG.E R12, desc[UR6][R12.64+-0x4] ;  /* 0xfffffc060c0c7981 */ /* 0x000aa8000c1e1900 */
[----:B---34-:R-:W2:Y:S01]  /*18f0*/  LDG.E.S8 R15, desc[UR6][R6.64+-0x1] ;  /* 0xffffff06060f7981 */ /* 0x018ea2000c1e1300 */
[----:B------:R-:W-:-:S05]  /*1900*/  VIADD R5, R9, UR4 ;  /* 0x0000000409057c36 */ /* 0x000fca0008000000 */
[----:B------:R-:W-:-:S04]  /*1910*/  IADD3 R4, P1, PT, R5, R0, RZ ;  /* 0x0000000005047210 */ /* 0x000fc80007f3e0ff */
[----:B------:R-:W-:-:S05]  /*1920*/  LEA.HI.X.SX32 R5, R5, R10, 0x1, P1 ;  /* 0x0000000a05057211 */ /* 0x000fca00008f0eff */
[----:B------:R-:W3:Y:S01]  /*1930*/  LDG.E.S8 R14, desc[UR6][R4.64] ;  /* 0x00000006040e7981 */ /* 0x000ee2000c1e1300 */
[----:B-1----:R-:W-:-:S04]  /*1940*/  IABS R16, R8 ;  /* 0x0000000800107213 */ /* 0x002fc80000000000 */
[----:B------:R-:W1:Y:S08]  /*1950*/  I2F.RP R18, R16 ;  /* 0x0000001000127306 */ /* 0x000e700000209400 */
[----:B-1----:R-:W1:Y:S02]  /*1960*/  MUFU.RCP R18, R18 ;  /* 0x0000001200127308 */ /* 0x002e640000001000 */
[----:B-1----:R-:W-:-:S06]  /*1970*/  IADD3 R19, PT, PT, R18, 0xffffffe, RZ ;  /* 0x0ffffffe12137810 */ /* 0x002fcc0007ffe0ff */
[----:B-----5:R-:W1:Y:S02]  /*1980*/  F2I.FTZ.U32.TRUNC.NTZ R13, R19 ;  /* 0x00000013000d7305 */ /* 0x020e64000021f000 */
[----:B-1----:R-:W-:-:S04]  /*1990*/  IMAD.MOV R17, RZ, RZ, -R13 ;  /* 0x000000ffff117224 */ /* 0x002fc800078e0a0d */
[----:B------:R-:W-:Y:S02]  /*19a0*/  IMAD R17, R17, R16, RZ ;  /* 0x0000001011117224 */ /* 0x000fe400078e02ff */
[----:B--2---:R-:W-:Y:S02]  /*19b0*/  IMAD.IADD R15, R12, 0x1, -R15 ;  /* 0x000000010c0f7824 */ /* 0x004fe400078e0a0f */
[----:B------:R-:W-:-:S03]  /*19c0*/  HFMA2 R12, -RZ, RZ, 0, 0 ;  /* 0x00000000ff0c7431 */ /* 0x000fc600000001ff */
[----:B------:R-:W-:Y:S02]  /*19d0*/  IABS R21, R15 ;  /* 0x0000000f00157213 */ /* 0x000fe40000000000 */
[----:B------:R-:W-:Y:S01]  /*19e0*/  LOP3.LUT R15, R15, R8, RZ, 0x3c, !PT ;  /* 0x000000080f0f7212 */ /* 0x000fe200078e3cff */
[----:B------:R-:W-:-:S03]  /*19f0*/  IMAD.HI.U32 R17, R13, R17, R12 ;  /* 0x000000110d117227 */ /* 0x000fc600078e000c */
[----:B------:R-:W-:Y:S01]  /*1a00*/  ISETP.GE.AND P3, PT, R15, RZ, PT ;  /* 0x000000ff0f00720c */ /* 0x000fe20003f66270 */
[----:B------:R-:W-:-:S04]  /*1a10*/  IMAD.MOV.U32 R13, RZ, RZ, R21 ;  /* 0x000000ffff0d7224 */ /* 0x000fc800078e0015 */
[----:B------:R-:W-:-:S04]  /*1a20*/  IMAD.HI.U32 R12, R17, R13, RZ ;  /* 0x0000000d110c7227 */ /* 0x000fc800078e00ff */
[----:B------:R-:W-:-:S04]  /*1a30*/  IMAD.MOV R18, RZ, RZ, -R12 ;  /* 0x000000ffff127224 */ /* 0x000fc800078e0a0c */
[----:B------:R-:W-:Y:S01]  /*1a40*/  IMAD R13, R16, R18, R13 ;  /* 0x00000012100d7224 */ /* 0x000fe200078e020d */
[----:B------:R-:W-:-:S04]  /*1a50*/  LOP3.LUT R18, RZ, R8, RZ, 0x33, !PT ;  /* 0x00000008ff127212 */ /* 0x000fc800078e33ff */
[----:B------:R-:W-:-:S13]  /*1a60*/  ISETP.GT.U32.AND P2, PT, R16, R13, PT ;  /* 0x0000000d1000720c */ /* 0x000fda0003f44070 */
[----:B------:R-:W-:Y:S01]  /*1a70*/  @!P2 IADD3 R13, PT, PT, R13, -R16, RZ ;  /* 0x800000100d0da210 */ /* 0x000fe20007ffe0ff */
[----:B------:R-:W-:-:S03]  /*1a80*/  @!P2 VIADD R12, R12, 0x1 ;  /* 0x000000010c0ca836 */ /* 0x000fc60000000000 */
[----:B------:R-:W-:-:S13]  /*1a90*/  ISETP.GE.U32.AND P1, PT, R13, R16, PT ;  /* 0x000000100d00720c */ /* 0x000fda0003f26070 */
[----:B------:R-:W-:Y:S01]  /*1aa0*/  @P1 VIADD R12, R12, 0x1 ;  /* 0x000000010c0c1836 */ /* 0x000fe20000000000 */
[----:B------:R-:W-:-:S04]  /*1ab0*/  ISETP.NE.AND P1, PT, R8, RZ, PT ;  /* 0x000000ff0800720c */ /* 0x000fc80003f25270 */
[----:B------:R-:W-:-:S04]  /*1ac0*/  @!P3 IADD3 R12, PT, PT, -R12, RZ, RZ ;  /* 0x000000ff0c0cb210 */ /* 0x000fc80007ffe1ff */
[----:B------:R-:W-:Y:S01]  /*1ad0*/  SEL R15, R18, R12, !P1 ;  /* 0x0000000c120f7207 */ /* 0x000fe20004800000 */
[----:B------:R-:W-:-:S04]  /*1ae0*/  IMAD.WIDE.U32 R12, R9, 0x4, R2 ;  /* 0x00000004090c7825 */ /* 0x000fc800078e0002 */
[----:B---3--:R-:W-:-:S05]  /*1af0*/  IMAD R15, R14, UR5, R15 ;  /* 0x000000050e0f7c24 */ /* 0x008fca000f8e020f */
[----:B------:R1:W-:Y:S04]  /*1b00*/  STG.E desc[UR6][R12.64], R15 ;  /* 0x0000000f0c007986 */ /* 0x0003e8000c101906 */
[----:B------:R-:W2:Y:S04]  /*1b10*/  LDG.E.S8 R14, desc[UR6][R6.64] ;  /* 0x00000006060e7981 */ /* 0x000ea8000c1e1300 */
[----:B------:R-:W3:Y:S01]  /*1b20*/  LDG.E.S8 R19, desc[UR6][R4.64+0x1] ;  /* 0x0000010604137981 */ /* 0x000ee2000c1e1300 */
[----:B--2---:R-:W-:Y:S02]  /*1b30*/  IMAD.IADD R21, R15, 0x1, -R14 ;  /* 0x000000010f157824 */ /* 0x004fe400078e0a0e */
[----:B-1----:R-:W-:-:S03]  /*1b40*/  VIADD R15, R9, 0x1 ;  /* 0x00000001090f7836 */ /* 0x002fc60000000000 */
[----:B------:R-:W-:Y:S02]  /*1b50*/  IABS R23, R21 ;  /* 0x0000001500177213 */ /* 0x000fe40000000000 */
[----:B------:R-:W-:-:S03]  /*1b60*/  LOP3.LUT R21, R21, R8, RZ, 0x3c, !PT ;  /* 0x0000000815157212 */ /* 0x000fc600078e3cff */
[----:B------:R-:W-:Y:S01]  /*1b70*/  IMAD.HI.U32 R14, R17, R23, RZ ;  /* 0x00000017110e7227 */ /* 0x000fe200078e00ff */
[----:B------:R-:W-:-:S03]  /*1b80*/  ISETP.GE.AND P4, PT, R21, RZ, PT ;  /* 0x000000ff1500720c */ /* 0x000fc60003f86270 */
[----:B------:R-:W-:-:S04]  /*1b90*/  IMAD.MOV R22, RZ, RZ, -R14 ;  /* 0x000000ffff167224 */ /* 0x000fc800078e0a0e */
[----:B------:R-:W-:-:S05]  /*1ba0*/  IMAD R23, R16, R22, R23 ;  /* 0x0000001610177224 */ /* 0x000fca00078e0217 */
[----:B------:R-:W-:-:S13]  /*1bb0*/  ISETP.GT.U32.AND P3, PT, R16, R23, PT ;  /* 0x000000171000720c */ /* 0x000fda0003f64070 */
[----:B------:R-:W-:Y:S01]  /*1bc0*/  @!P3 IADD3 R23, PT, PT, R23, -R16, RZ ;  /* 0x800000101717b210 */ /* 0x000fe20007ffe0ff */
[----:B------:R-:W-:-:S03]  /*1bd0*/  @!P3 VIADD R14, R14, 0x1 ;  /* 0x000000010e0eb836 */ /* 0x000fc60000000000 */
[----:B------:R-:W-:-:S13]  /*1be0*/  ISETP.GE.U32.AND P2, PT, R23, R16, PT ;  /* 0x000000101700720c */ /* 0x000fda0003f46070 */
[----:B------:R-:W-:-:S05]  /*1bf0*/  @P2 VIADD R14, R14, 0x1 ;  /* 0x000000010e0e2836 */ /* 0x000fca0000000000 */
[----:B------:R-:W-:-:S04]  /*1c00*/  @!P4 IADD3 R14, PT, PT, -R14, RZ, RZ ;  /* 0x000000ff0e0ec210 */ /* 0x000fc80007ffe1ff */
[----:B------:R-:W-:Y:S01]  /*1c10*/  SEL R22, R18, R14, !P1 ;  /* 0x0000000e12167207 */ /* 0x000fe20004800000 */
[----:B------:R-:W-:-:S04]  /*1c20*/  IMAD.WIDE.U32 R14, R15, 0x4, R2 ;  /* 0x000000040f0e7825 */ /* 0x000fc800078e0002 */
[----:B---3--:R-:W-:-:S05]  /*1c30*/  IMAD R21, R19, UR5, R22 ;  /* 0x0000000513157c24 */ /* 0x008fca000f8e0216 */
[----:B------:R1:W-:Y:S04]  /*1c40*/  STG.E desc[UR6][R14.64], R21 ;  /* 0x000000150e007986 */ /* 0x0003e8000c101906 */
[----:B------:R-:W2:Y:S04]  /*1c50*/  LDG.E.S8 R22, desc[UR6][R6.64+0x1] ;  /* 0x0000010606167981 */ /* 0x000ea8000c1e1300 */
[----:B------:R-:W3:Y:S01]  /*1c60*/  LDG.E.S8 R19, desc[UR6][R4.64+0x2] ;  /* 0x0000020604137981 */ /* 0x000ee2000c1e1300 */
[----:B-1----:R-:W-:-:S04]  /*1c70*/  VIADD R15, R9, 0x2 ;  /* 0x00000002090f7836 */ /* 0x002fc80000000000 */
[----:B------:R-:W-:-:S04]  /*1c80*/  IMAD.WIDE.U32 R14, R15, 0x4, R2 ;  /* 0x000000040f0e7825 */ /* 0x000fc800078e0002 */
        /* <DEDUP_REMOVED lines=11> */
[----:B------:R-:W-:-:S05]  /*1d40*/  @P2 IADD3 R22, PT, PT, R22, 0x1, RZ ;  /* 0x0000000116162810 */ /* 0x000fca0007ffe0ff */
[----:B------:R-:W-:-:S05]  /*1d50*/  @!P4 IMAD.MOV R22, RZ, RZ, -R22 ;  /* 0x000000ffff16c224 */ /* 0x000fca00078e0a16 */
[----:B------:R-:W-:-:S05]  /*1d60*/  SEL R22, R18, R22, !P1 ;  /* 0x0000001612167207 */ /* 0x000fca0004800000 */
[----:B---3--:R-:W-:-:S05]  /*1d70*/  IMAD R19, R19, UR5, R22 ;  /* 0x0000000513137c24 */ /* 0x008fca000f8e0216 */
[----:B------:R1:W-:Y:S04]  /*1d80*/  STG.E desc[UR6][R14.64], R19 ;  /* 0x000000130e007986 */ /* 0x0003e8000c101906 */
[----:B------:R-:W2:Y:S04]  /*1d90*/  LDG.E.S8 R6, desc[UR6][R6.64+0x2] ;  /* 0x0000020606067981 */ /* 0x000ea8000c1e1300 */
[----:B------:R-:W3:Y:S01]  /*1da0*/  LDG.E.S8 R4, desc[UR6][R4.64+0x3] ;  /* 0x0000030604047981 */ /* 0x000ee2000c1e1300 */
[----:B------:R-:W-:Y:S02]  /*1db0*/  IADD3 R9, PT, PT, R9, 0x4, RZ ;  /* 0x0000000409097810 */ /* 0x000fe40007ffe0ff */
        /* <DEDUP_REMOVED lines=15> */
[----:B------:R1:W-:Y:S02]  /*1eb0*/  STG.E desc[UR6][R12.64+0xc], R17 ;  /* 0x00000c110c007986 */ /* 0x0003e4000c101906 */
.L_x_15:
[----:B------:R-:W-:Y:S05]  /*1ec0*/  @!P0 EXIT ;  /* 0x000000000000894d */ /* 0x000fea0003800000 */
[----:B------:R-:W-:Y:S02]  /*1ed0*/  ISETP.NE.AND P1, PT, R20, 0x1, PT ;  /* 0x000000011400780c */ /* 0x000fe40003f25270 */
[----:B------:R-:W-:-:S04]  /*1ee0*/  LOP3.LUT R11, R11, 0x1, RZ, 0xc0, !PT ;  /* 0x000000010b0b7812 */ /* 0x000fc800078ec0ff */
[----:B------:R-:W-:-:S07]  /*1ef0*/  ISETP.NE.U32.AND P0, PT, R11, 0x1, PT ;  /* 0x000000010b00780c */ /* 0x000fce0003f05070 */
[----:B------:R-:W-:Y:S06]  /*1f00*/  @!P1 BRA `(.L_x_16) ;  /* 0x0000000000e89947 */ /* 0x000fec0003800000 */
[C---:B------:R-:W-:Y:S01]  /*1f10*/  IADD3 R4, P1, PT, R9.reuse, R0, RZ ;  /* 0x0000000009047210 */ /* 0x040fe20007f3e0ff */
[C---:B-1----:R-:W-:Y:S01]  /*1f20*/  IMAD.WIDE R12, R9.reuse, 0x4, R2 ;  /* 0x00000004090c7825 */ /* 0x042fe200078e0202 */
        /* <DEDUP_REMOVED lines=12> */
[----:B-1----:R-:W-:Y:S01]  /*1ff0*/  VIADD R19, R18, 0xffffffe ;  /* 0x0ffffffe12137836 */ /* 0x002fe20000000000 */
[----:B------:R-:W-:-:S05]  /*2000*/  LOP3.LUT R18, RZ, R8, RZ, 0x33, !PT ;  /* 0x00000008ff127212 */ /* 0x000fca00078e33ff */
[----:B-----5:R-:W1:Y:S02]  /*2010*/  F2I.FTZ.U32.TRUNC.NTZ R13, R19 ;  /* 0x00000013000d7305 */ /* 0x020e64000021f000 */
[----:B-1----:R-:W-:Y:S01]  /*2020*/  IADD3 R16, PT, PT, RZ, -R13, RZ ;  /* 0x8000000dff107210 */ /* 0x002fe20007ffe0ff */
[----:B--2---:R-:W-:-:S04]  /*2030*/  IMAD.IADD R17, R12, 0x1, -R15 ;  /* 0x000000010c117824 */ /* 0x004fc800078e0a0f */
[----:B------:R-:W-:Y:S02]  /*2040*/  IMAD R15, R16, R11, RZ ;  /* 0x0000000b100f7224 */ /* 0x000fe400078e02ff */
[----:B------:R-:W-:Y:S01]  /*2050*/  IMAD.MOV.U32 R12, RZ, RZ, RZ ;  /* 0x000000ffff0c7224 */ /* 0x000fe200078e00ff */
[----:B------:R-:W-:Y:S02]  /*2060*/  IABS R16, R17 ;  /* 0x0000001100107213 */ /* 0x000fe40000000000 */
[----:B------:R-:W-:Y:S01]  /*2070*/  LOP3.LUT R17, R17, R8, RZ, 0x3c, !PT ;  /* 0x0000000811117212 */ /* 0x000fe200078e3cff */
[----:B------:R-:W-:-:S03]  /*2080*/  IMAD.HI.U32 R15, R13, R15, R12 ;  /* 0x0000000f0d0f7227 */ /* 0x000fc600078e000c */
[----:B------:R-:W-:-:S03]  /*2090*/  ISETP.GE.AND P3, PT, R17, RZ, PT ;  /* 0x000000ff1100720c */ /* 0x000fc60003f66270 */
[----:B------:R-:W-:-:S05]  /*20a0*/  IMAD.HI.U32 R12, R15, R16, RZ ;  /* 0x000000100f0c7227 */ /* 0x000fca00078e00ff */
[----:B------:R-:W-:-:S05]  /*20b0*/  IADD3 R13, PT, PT, -R12, RZ, RZ ;  /* 0x000000ff0c0d7210 */ /* 0x000fca0007ffe1ff */
[----:B------:R-:W-:-:S05]  /*20c0*/  IMAD R16, R11, R13, R16 ;  /* 0x0000000d0b107224 */ /* 0x000fca00078e0210 */
[----:B------:R-:W-:-:S13]  /*20d0*/  ISETP.GT.U32.AND P2, PT, R11, R16, PT ;  /* 0x000000100b00720c */ /* 0x000fda0003f44070 */
[----:B------:R-:W-:Y:S02]  /*20e0*/  @!P2 IMAD.IADD R16, R16, 0x1, -R11 ;  /* 0x000000011010a824 */ /* 0x000fe400078e0a0b */
[----:B------:R-:W-:-:S03]  /*20f0*/  @!P2 VIADD R12, R12, 0x1 ;  /* 0x000000010c0ca836 */ /* 0x000fc60000000000 */
[----:B------:R-:W-:-:S13]  /*2100*/  ISETP.GE.U32.AND P1, PT, R16, R11, PT ;  /* 0x0000000b1000720c */ /* 0x000fda0003f26070 */
[----:B------:R-:W-:Y:S02]  /*2110*/  @P1 IADD3 R12, PT, PT, R12, 0x1, RZ ;  /* 0x000000010c0c1810 */ /* 0x000fe40007ffe0ff */
[----:B------:R-:W-:-:S03]  /*2120*/  ISETP.NE.AND P1, PT, R8, RZ, PT ;  /* 0x000000ff0800720c */ /* 0x000fc60003f25270 */
[----:B------:R-:W-:-:S05]  /*2130*/  @!P3 IMAD.MOV R12, RZ, RZ, -R12 ;  /* 0x000000ffff0cb224 */ /* 0x000fca00078e0a0c */
[----:B------:R-:W-:Y:S01]  /*2140*/  SEL R17, R18, R12, !P1 ;  /* 0x0000000c12117207 */ /* 0x000fe20004800000 */
[----:B------:R-:W-:-:S04]  /*2150*/  IMAD.WIDE.U32 R12, R9, 0x4, R2 ;  /* 0x00000004090c7825 */ /* 0x000fc800078e0002 */
[----:B---3--:R-:W-:-:S05]  /*2160*/  IMAD R17, R14, UR5, R17 ;  /* 0x000000050e117c24 */ /* 0x008fca000f8e0211 */
[----:B------:R2:W-:Y:S04]  /*2170*/  STG.E desc[UR6][R12.64], R17 ;  /* 0x000000110c007986 */ /* 0x0005e8000c101906 */
[----:B------:R-:W3:Y:S04]  /*2180*/  LDG.E.S8 R4, desc[UR6][R4.64] ;  /* 0x0000000604047981 */ /* 0x000ee8000c1e1300 */
[----:B------:R-:W4:Y:S01]  /*2190*/  LDG.E.S8 R6, desc[UR6][R6.64+0x1] ;  /* 0x0000010606067981 */ /* 0x000f22000c1e1300 */
[----:B------:R-:W-:Y:S02]  /*21a0*/  VIADD R9, R9, 0x2 ;  /* 0x0000000209097836 */ /* 0x000fe40000000000 */
[----:B---3--:R-:W-:-:S05]  /*21b0*/  IMAD.IADD R19, R17, 0x1, -R4 ;  /* 0x0000000111137824 */ /* 0x008fca00078e0a04 */
        /* <DEDUP_REMOVED lines=13> */
[----:B----4-:R-:W-:-:S05]  /*2290*/  IMAD R15, R6, UR5, R15 ;  /* 0x00000005060f7c24 */ /* 0x010fca000f8e020f */
[----:B------:R2:W-:Y:S02]  /*22a0*/  STG.E desc[UR6][R12.64+0x4], R15 ;  /* 0x0000040f0c007986 */ /* 0x0005e4000c101906 */
.L_x_16:
[----:B------:R-:W-:Y:S05]  /*22b0*/  @P0 EXIT ;  /* 0x000000000000094d */ /* 0x000fea0003800000 */
[C---:B-12---:R-:W-:Y:S01]  /*22c0*/  IADD3 R12, P0, PT, R9.reuse, R0, RZ ;  /* 0x00000000090c7210 */ /* 0x046fe20007f1e0ff */
[C---:B------:R-:W-:Y:S01]  /*22d0*/  IMAD.WIDE R4, R9.reuse, 0x4, R2 ;  /* 0x0000000409047825 */ /* 0x040fe200078e0202 */
[C---:B------:R-:W-:Y:S01]  /*22e0*/  IADD3 R7, PT, PT, R9.reuse, UR4, RZ ;  /* 0x0000000409077c10 */ /* 0x040fe2000fffe0ff */
[----:B------:R-:W1:Y:S01]  /*22f0*/  LDC R8, c[0x0][0x39c] ;  /* 0x0000e700ff087b82 */ /* 0x000e620000000800 */
[----:B------:R-:W-:Y:S01]  /*2300*/  LEA.HI.X.SX32 R13, R9, R10, 0x1, P0 ;  /* 0x0000000a090d7211 */ /* 0x000fe200000f0eff */
[----:B------:R-:W2:Y:S02]  /*2310*/  LDCU UR4, c[0x0][0x3a0] ;  /* 0x00007400ff0477ac */ /* 0x000ea40008000800 */
[----:B------:R5:W2:Y:S04]  /*2320*/  LDG.E R4, desc[UR6][R4.64+-0x4] ;  /* 0xfffffc0604047981 */ /* 0x000aa8000c1e1900 */
[----:B------:R5:W2:Y:S01]  /*2330*/  LDG.E.S8 R13, desc[UR6][R12.64+-0x1] ;  /* 0xffffff060c0d7981 */ /* 0x000aa2000c1e1300 */
[----:B------:R-:W-:-:S04]  /*2340*/  IADD3 R6, P0, PT, R7, R0, RZ ;  /* 0x0000000007067210 */ /* 0x000fc80007f1e0ff */
[----:B------:R-:W-:-:S06]  /*2350*/  LEA.HI.X.SX32 R7, R7, R10, 0x1, P0 ;  /* 0x0000000a07077211 */ /* 0x000fcc00000f0eff */
[----:B------:R2:W2:Y:S01]  /*2360*/  LDG.E.S8 R7, desc[UR6][R6.64] ;  /* 0x0000000606077981 */ /* 0x0004a2000c1e1300 */
[----:B0--34-:R-:W-:Y:S01]  /*2370*/  IMAD.WIDE.U32 R2, R9, 0x4, R2 ;  /* 0x0000000409027825 */ /* 0x019fe200078e0002 */
[----:B-1----:R-:W-:-:S04]  /*2380*/  IABS R11, R8 ;  /* 0x00000008000b7213 */ /* 0x002fc80000000000 */
[----:B------:R-:W0:Y:S08]  /*2390*/  I2F.RP R0, R11 ;  /* 0x0000000b00007306 */ /* 0x000e300000209400 */
[----:B0-----:R-:W0:Y:S02]  /*23a0*/  MUFU.RCP R0, R0 ;  /* 0x0000000000007308 */ /* 0x001e240000001000 */
[----:B0-----:R-:W-:-:S06]  /*23b0*/  VIADD R10, R0, 0xffffffe ;  /* 0x0ffffffe000a7836 */ /* 0x001fcc0000000000 */
[----:B-----5:R-:W0:Y:S02]  /*23c0*/  F2I.FTZ.U32.TRUNC.NTZ R5, R10 ;  /* 0x0000000a00057305 */ /* 0x020e24000021f000 */
[----:B0-----:R-:W-:-:S04]  /*23d0*/  IMAD.MOV R12, RZ, RZ, -R5 ;  /* 0x000000ffff0c7224 */ /* 0x001fc800078e0a05 */
[----:B------:R-:W-:Y:S01]  /*23e0*/  IMAD R15, R12, R11, RZ ;  /* 0x0000000b0c0f7224 */ /* 0x000fe200078e02ff */
[----:B--2---:R-:W-:Y:S01]  /*23f0*/  IADD3 R13, PT, PT, R4, -R13, RZ ;  /* 0x8000000d040d7210 */ /* 0x004fe20007ffe0ff */
[----:B------:R-:W-:-:S03]  /*2400*/  IMAD.MOV.U32 R4, RZ, RZ, RZ ;  /* 0x000000ffff047224 */ /* 0x000fc600078e00ff */
[----:B------:R-:W-:Y:S01]  /*2410*/  IABS R6, R13 ;  /* 0x0000000d00067213 */ /* 0x000fe20000000000 */
[----:B------:R-:W-:Y:S01]  /*2420*/  IMAD.HI.U32 R15, R5, R15, R4 ;  /* 0x0000000f050f7227 */ /* 0x000fe200078e0004 */
[----:B------:R-:W-:-:S03]  /*2430*/  LOP3.LUT R13, R13, R8, RZ, 0x3c, !PT ;  /* 0x000000080d0d7212 */ /* 0x000fc600078e3cff */
[----:B------:R-:W-:Y:S01]  /*2440*/  IMAD.MOV.U32 R4, RZ, RZ, R6 ;  /* 0x000000ffff047224 */ /* 0x000fe200078e0006 */
[----:B------:R-:W-:-:S03]  /*2450*/  ISETP.GE.AND P2, PT, R13, RZ, PT ;  /* 0x000000ff0d00720c */ /* 0x000fc60003f46270 */
[----:B------:R-:W-:-:S05]  /*2460*/  IMAD.HI.U32 R0, R15, R4, RZ ;  /* 0x000000040f007227 */ /* 0x000fca00078e00ff */
[----:B------:R-:W-:-:S05]  /*2470*/  IADD3 R5, PT, PT, -R0, RZ, RZ ;  /* 0x000000ff00057210 */ /* 0x000fca0007ffe1ff */
[----:B------:R-:W-:-:S05]  /*2480*/  IMAD R4, R11, R5, R4 ;  /* 0x000000050b047224 */ /* 0x000fca00078e0204 */
[----:B------:R-:W-:-:S13]  /*2490*/  ISETP.GT.U32.AND P1, PT, R11, R4, PT ;  /* 0x000000040b00720c */ /* 0x000fda0003f24070 */
[----:B------:R-:W-:Y:S02]  /*24a0*/  @!P1 IMAD.IADD R4, R4, 0x1, -R11 ;  /* 0x0000000104049824 */ /* 0x000fe400078e0a0b */
[----:B------:R-:W-:Y:S01]  /*24b0*/  @!P1 VIADD R0, R0, 0x1 ;  /* 0x0000000100009836 */ /* 0x000fe20000000000 */
[----:B------:R-:W-:Y:S02]  /*24c0*/  ISETP.NE.AND P1, PT, R8, RZ, PT ;  /* 0x000000ff0800720c */ /* 0x000fe40003f25270 */
[----:B------:R-:W-:-:S13]  /*24d0*/  ISETP.GE.U32.AND P0, PT, R4, R11, PT ;  /* 0x0000000b0400720c */ /* 0x000fda0003f06070 */
[----:B------:R-:W-:-:S05]  /*24e0*/  @P0 IADD3 R0, PT, PT, R0, 0x1, RZ ;  /* 0x0000000100000810 */ /* 0x000fca0007ffe0ff */
[----:B------:R-:W-:Y:S01]  /*24f0*/  @!P2 IMAD.MOV R0, RZ, RZ, -R0 ;  /* 0x000000ffff00a224 */ /* 0x000fe200078e0a00 */
[----:B------:R-:W-:-:S05]  /*2500*/  @!P1 LOP3.LUT R0, RZ, R8, RZ, 0x33, !PT ;  /* 0x00000008ff009212 */ /* 0x000fca00078e33ff */
[----:B------:R-:W-:-:S05]  /*2510*/  IMAD R5, R7, UR4, R0 ;  /* 0x0000000407057c24 */ /* 0x000fca000f8e0200 */
[----:B------:R-:W-:Y:S01]  /*2520*/  STG.E desc[UR6][R2.64], R5 ;  /* 0x0000000502007986 */ /* 0x000fe2000c101906 */
[----:B------:R-:W-:Y:S05]  /*2530*/  EXIT ;  /* 0x000000000000794d */ /* 0x000fea0003800000 */
.L_x_17:
        /* <DEDUP_REMOVED lines=12> */
.L_x_19:


//--------------------- .nv.global.init           --------------------------
	.section	.nv.global.init,"aw",@progbits
.nv.global.init:
	.type		$str,@object
	.size		$str,(.L_0 - $str)
$str:
        /*0000*/ 	.byte	0x70, 0x6f, 0x73, 0x3a, 0x25, 0x64, 0x0a, 0x00
.L_0:


//--------------------- .nv.shared.reserved.0     --------------------------
	.section	.nv.shared.reserved.0,"aw",@nobits
	.weak		__nv_reservedSMEM_offset_0_alias
	.size		__nv_reservedSMEM_offset_0_alias, 0, 64
	.other		__nv_reservedSMEM_offset_0_alias,@"STO_CUDA_RESERVED_SHARED STV_DEFAULT"
__nv_reservedSMEM_offset_0_alias:
	.zero		0
	.zero		64


//--------------------- .nv.constant0._Z11seekPatternPciPiiS_ii --------------------------
	.section	.nv.constant0._Z11seekPatternPciPiiS_ii,"a",@progbits
	.sectionflags	@""
	.align	4
.nv.constant0._Z11seekPatternPciPiiS_ii:
	.zero		944


//--------------------- .nv.constant0._Z10findHashesPciPiiii --------------------------
	.section	.nv.constant0._Z10findHashesPciPiiii,"a",@progbits
	.sectionflags	@""
	.align	4
.nv.constant0._Z10findHashesPciPiiii:
	.zero		932


//--------------------- SYMBOLS --------------------------

	.type		.nv.reservedSmem.offset0,@object
	.size		.nv.reservedSmem.offset0,0x4
	.type		vprintf,@function
